//
// Generated by NVIDIA NVVM Compiler
//
// Compiler Build ID: CL-36424714
// Cuda compilation tools, release 13.0, V13.0.88
// Based on NVVM 20.0.0
//

.version 9.0
.target sm_100
.address_size 64

	// .globl	_Z16gameOfLifeKernelPiS_iii
.extern .func  (.param .b32 func_retval0) vprintf
(
	.param .b64 vprintf_param_0,
	.param .b64 vprintf_param_1
)
;
.global .align 1 .b8 $str[16] = {71, 101, 110, 101, 114, 97, 116, 105, 111, 110, 32, 37, 100, 58, 10};
.global .align 1 .b8 $str$1[3] = {37, 99};
.global .align 1 .b8 $str$2[2] = {10};

.visible .entry _Z16gameOfLifeKernelPiS_iii(
	.param .u64 .ptr .align 1 _Z16gameOfLifeKernelPiS_iii_param_0,
	.param .u64 .ptr .align 1 _Z16gameOfLifeKernelPiS_iii_param_1,
	.param .u32 _Z16gameOfLifeKernelPiS_iii_param_2,
	.param .u32 _Z16gameOfLifeKernelPiS_iii_param_3,
	.param .u32 _Z16gameOfLifeKernelPiS_iii_param_4
)
{
	.local .align 8 .b8 	__local_depot0[8];
	.reg .b64 	%SP;
	.reg .b64 	%SPL;
	.reg .pred 	%p<79>;
	.reg .b32 	%r<239>;
	.reg .b64 	%rd<86>;

	mov.u64 	%SPL, __local_depot0;
	cvta.local.u64 	%SP, %SPL;
	ld.param.u64 	%rd13, [_Z16gameOfLifeKernelPiS_iii_param_0];
	ld.param.u64 	%rd12, [_Z16gameOfLifeKernelPiS_iii_param_1];
	ld.param.u32 	%r44, [_Z16gameOfLifeKernelPiS_iii_param_2];
	ld.param.u32 	%r47, [_Z16gameOfLifeKernelPiS_iii_param_3];
	ld.param.u32 	%r46, [_Z16gameOfLifeKernelPiS_iii_param_4];
	cvta.to.global.u64 	%rd1, %rd13;
	add.u64 	%rd14, %SP, 0;
	add.u64 	%rd2, %SPL, 0;
	mov.u32 	%r48, %ctaid.x;
	mov.u32 	%r49, %ntid.x;
	mov.u32 	%r50, %tid.x;
	mad.lo.s32 	%r1, %r48, %r49, %r50;
	mov.u32 	%r51, %ctaid.y;
	mov.u32 	%r52, %ntid.y;
	mov.u32 	%r53, %tid.y;
	mad.lo.s32 	%r54, %r51, %r52, %r53;
	setp.ge.s32 	%p3, %r1, %r44;
	setp.ge.s32 	%p4, %r54, %r47;
	or.pred  	%p5, %p3, %p4;
	@%p5 bra 	$L__BB0_41;
	mul.lo.s32 	%r3, %r44, %r54;
	add.s32 	%r4, %r3, %r1;
	setp.eq.s32 	%p6, %r54, 0;
	sub.s32 	%r5, %r3, %r44;
	setp.lt.s32 	%p7, %r1, 1;
	cvt.s64.s32 	%rd15, %r5;
	cvt.s64.s32 	%rd3, %r1;
	add.s64 	%rd16, %rd3, %rd15;
	shl.b64 	%rd17, %rd16, 2;
	add.s64 	%rd4, %rd1, %rd17;
	mov.b32 	%r225, 0;
	or.pred  	%p8, %p7, %p6;
	@%p8 bra 	$L__BB0_3;
	ld.global.u32 	%r225, [%rd4+-4];
$L__BB0_3:
	setp.eq.s32 	%p9, %r54, 0;
	setp.lt.s32 	%p10, %r1, 0;
	or.pred  	%p11, %p10, %p9;
	@%p11 bra 	$L__BB0_5;
	add.s32 	%r56, %r1, %r5;
	mul.wide.s32 	%rd18, %r56, 4;
	add.s64 	%rd19, %rd1, %rd18;
	ld.global.u32 	%r57, [%rd19];
	add.s32 	%r225, %r57, %r225;
$L__BB0_5:
	setp.eq.s32 	%p12, %r54, 0;
	add.s32 	%r58, %r1, 1;
	setp.gt.s32 	%p13, %r1, -2;
	setp.lt.s32 	%p14, %r58, %r44;
	and.pred  	%p1, %p13, %p14;
	not.pred 	%p15, %p1;
	or.pred  	%p16, %p15, %p12;
	@%p16 bra 	$L__BB0_7;
	ld.global.u32 	%r59, [%rd4+4];
	add.s32 	%r225, %r59, %r225;
$L__BB0_7:
	setp.gt.s32 	%p17, %r1, 0;
	setp.le.s32 	%p18, %r1, %r44;
	and.pred  	%p2, %p17, %p18;
	cvt.s64.s32 	%rd20, %r3;
	add.s64 	%rd21, %rd3, %rd20;
	shl.b64 	%rd22, %rd21, 2;
	add.s64 	%rd5, %rd1, %rd22;
	not.pred 	%p19, %p2;
	@%p19 bra 	$L__BB0_9;
	ld.global.u32 	%r60, [%rd5+-4];
	add.s32 	%r225, %r60, %r225;
$L__BB0_9:
	@%p15 bra 	$L__BB0_11;
	ld.global.u32 	%r61, [%rd5+4];
	add.s32 	%r225, %r61, %r225;
$L__BB0_11:
	add.s32 	%r16, %r54, 1;
	setp.ge.u32 	%p21, %r16, %r47;
	shl.b32 	%r62, %r44, 1;
	add.s32 	%r63, %r5, %r62;
	cvt.s64.s32 	%rd23, %r63;
	add.s64 	%rd24, %rd3, %rd23;
	shl.b64 	%rd25, %rd24, 2;
	add.s64 	%rd6, %rd1, %rd25;
	or.pred  	%p23, %p19, %p21;
	@%p23 bra 	$L__BB0_13;
	ld.global.u32 	%r64, [%rd6+-4];
	add.s32 	%r225, %r64, %r225;
$L__BB0_13:
	setp.ge.u32 	%p24, %r16, %r47;
	setp.lt.s32 	%p25, %r1, 0;
	or.pred  	%p26, %p25, %p24;
	@%p26 bra 	$L__BB0_15;
	add.s32 	%r65, %r4, %r44;
	mul.wide.s32 	%rd26, %r65, 4;
	add.s64 	%rd27, %rd1, %rd26;
	ld.global.u32 	%r66, [%rd27];
	add.s32 	%r225, %r66, %r225;
$L__BB0_15:
	setp.ge.u32 	%p27, %r16, %r47;
	or.pred  	%p29, %p15, %p27;
	@%p29 bra 	$L__BB0_17;
	ld.global.u32 	%r67, [%rd6+4];
	add.s32 	%r225, %r67, %r225;
$L__BB0_17:
	mul.wide.s32 	%rd28, %r4, 4;
	add.s64 	%rd29, %rd1, %rd28;
	ld.global.u32 	%r68, [%rd29];
	setp.eq.s32 	%p30, %r68, 1;
	and.b32  	%r69, %r225, -2;
	selp.b32 	%r70, %r69, %r225, %p30;
	selp.b32 	%r71, 2, 3, %p30;
	setp.eq.s32 	%p31, %r70, %r71;
	selp.u32 	%r72, 1, 0, %p31;
	cvta.to.global.u64 	%rd30, %rd12;
	add.s64 	%rd31, %rd30, %rd28;
	st.global.u32 	[%rd31], %r72;
	or.b32  	%r73, %r1, %r54;
	setp.ne.s32 	%p32, %r73, 0;
	@%p32 bra 	$L__BB0_41;
	st.local.u32 	[%rd2], %r46;
	mov.u64 	%rd32, $str;
	cvta.global.u64 	%rd33, %rd32;
	{ // callseq 0, 0
	.param .b64 param0;
	st.param.b64 	[param0], %rd33;
	.param .b64 param1;
	st.param.b64 	[param1], %rd14;
	.param .b32 retval0;
	call.uni (retval0), 
	vprintf, 
	(
	param0, 
	param1
	);
	ld.param.b32 	%r74, [retval0];
	} // callseq 0
	setp.lt.s32 	%p33, %r44, 1;
	@%p33 bra 	$L__BB0_34;
	and.b32  	%r23, %r44, 15;
	and.b32  	%r24, %r44, 7;
	and.b32  	%r25, %r44, 3;
	mov.b32 	%r232, 0;
	mov.u64 	%rd81, $str$2;
	mov.u64 	%rd68, $str$1;
$L__BB0_20:
	setp.lt.u32 	%p38, %r44, 16;
	mul.lo.s32 	%r27, %r232, %r44;
	mov.b32 	%r235, 0;
	@%p38 bra 	$L__BB0_23;
	and.b32  	%r90, %r44, 2147483632;
	neg.s32 	%r233, %r90;
	mul.wide.u32 	%rd39, %r27, 4;
	add.s64 	%rd40, %rd1, %rd39;
	add.s64 	%rd85, %rd40, 32;
$L__BB0_22:
	.pragma "nounroll";
	and.b32  	%r235, %r44, 2147483632;
	ld.global.u32 	%r91, [%rd85+-32];
	setp.eq.s32 	%p39, %r91, 0;
	selp.b32 	%r92, 46, 48, %p39;
	add.u64 	%rd41, %SP, 0;
	add.u64 	%rd42, %SPL, 0;
	st.local.u32 	[%rd42], %r92;
	mov.u64 	%rd43, $str$1;
	cvta.global.u64 	%rd44, %rd43;
	{ // callseq 6, 0
	.param .b64 param0;
	st.param.b64 	[param0], %rd44;
	.param .b64 param1;
	st.param.b64 	[param1], %rd41;
	.param .b32 retval0;
	call.uni (retval0), 
	vprintf, 
	(
	param0, 
	param1
	);
	ld.param.b32 	%r93, [retval0];
	} // callseq 6
	ld.global.u32 	%r95, [%rd85+-28];
	setp.eq.s32 	%p40, %r95, 0;
	selp.b32 	%r96, 46, 48, %p40;
	st.local.u32 	[%rd42], %r96;
	{ // callseq 7, 0
	.param .b64 param0;
	st.param.b64 	[param0], %rd44;
	.param .b64 param1;
	st.param.b64 	[param1], %rd41;
	.param .b32 retval0;
	call.uni (retval0), 
	vprintf, 
	(
	param0, 
	param1
	);
	ld.param.b32 	%r97, [retval0];
	} // callseq 7
	ld.global.u32 	%r99, [%rd85+-24];
	setp.eq.s32 	%p41, %r99, 0;
	selp.b32 	%r100, 46, 48, %p41;
	st.local.u32 	[%rd42], %r100;
	{ // callseq 8, 0
	.param .b64 param0;
	st.param.b64 	[param0], %rd44;
	.param .b64 param1;
	st.param.b64 	[param1], %rd41;
	.param .b32 retval0;
	call.uni (retval0), 
	vprintf, 
	(
	param0, 
	param1
	);
	ld.param.b32 	%r101, [retval0];
	} // callseq 8
	ld.global.u32 	%r103, [%rd85+-20];
	setp.eq.s32 	%p42, %r103, 0;
	selp.b32 	%r104, 46, 48, %p42;
	st.local.u32 	[%rd42], %r104;
	{ // callseq 9, 0
	.param .b64 param0;
	st.param.b64 	[param0], %rd44;
	.param .b64 param1;
	st.param.b64 	[param1], %rd41;
	.param .b32 retval0;
	call.uni (retval0), 
	vprintf, 
	(
	param0, 
	param1
	);
	ld.param.b32 	%r105, [retval0];
	} // callseq 9
	ld.global.u32 	%r107, [%rd85+-16];
	setp.eq.s32 	%p43, %r107, 0;
	selp.b32 	%r108, 46, 48, %p43;
	st.local.u32 	[%rd42], %r108;
	{ // callseq 10, 0
	.param .b64 param0;
	st.param.b64 	[param0], %rd44;
	.param .b64 param1;
	st.param.b64 	[param1], %rd41;
	.param .b32 retval0;
	call.uni (retval0), 
	vprintf, 
	(
	param0, 
	param1
	);
	ld.param.b32 	%r109, [retval0];
	} // callseq 10
	ld.global.u32 	%r111, [%rd85+-12];
	setp.eq.s32 	%p44, %r111, 0;
	selp.b32 	%r112, 46, 48, %p44;
	st.local.u32 	[%rd42], %r112;
	{ // callseq 11, 0
	.param .b64 param0;
	st.param.b64 	[param0], %rd44;
	.param .b64 param1;
	st.param.b64 	[param1], %rd41;
	.param .b32 retval0;
	call.uni (retval0), 
	vprintf, 
	(
	param0, 
	param1
	);
	ld.param.b32 	%r113, [retval0];
	} // callseq 11
	ld.global.u32 	%r115, [%rd85+-8];
	setp.eq.s32 	%p45, %r115, 0;
	selp.b32 	%r116, 46, 48, %p45;
	st.local.u32 	[%rd42], %r116;
	{ // callseq 12, 0
	.param .b64 param0;
	st.param.b64 	[param0], %rd44;
	.param .b64 param1;
	st.param.b64 	[param1], %rd41;
	.param .b32 retval0;
	call.uni (retval0), 
	vprintf, 
	(
	param0, 
	param1
	);
	ld.param.b32 	%r117, [retval0];
	} // callseq 12
	ld.global.u32 	%r119, [%rd85+-4];
	setp.eq.s32 	%p46, %r119, 0;
	selp.b32 	%r120, 46, 48, %p46;
	st.local.u32 	[%rd42], %r120;
	{ // callseq 13, 0
	.param .b64 param0;
	st.param.b64 	[param0], %rd44;
	.param .b64 param1;
	st.param.b64 	[param1], %rd41;
	.param .b32 retval0;
	call.uni (retval0), 
	vprintf, 
	(
	param0, 
	param1
	);
	ld.param.b32 	%r121, [retval0];
	} // callseq 13
	ld.global.u32 	%r123, [%rd85];
	setp.eq.s32 	%p47, %r123, 0;
	selp.b32 	%r124, 46, 48, %p47;
	st.local.u32 	[%rd42], %r124;
	{ // callseq 14, 0
	.param .b64 param0;
	st.param.b64 	[param0], %rd44;
	.param .b64 param1;
	st.param.b64 	[param1], %rd41;
	.param .b32 retval0;
	call.uni (retval0), 
	vprintf, 
	(
	param0, 
	param1
	);
	ld.param.b32 	%r125, [retval0];
	} // callseq 14
	ld.global.u32 	%r127, [%rd85+4];
	setp.eq.s32 	%p48, %r127, 0;
	selp.b32 	%r128, 46, 48, %p48;
	st.local.u32 	[%rd42], %r128;
	{ // callseq 15, 0
	.param .b64 param0;
	st.param.b64 	[param0], %rd44;
	.param .b64 param1;
	st.param.b64 	[param1], %rd41;
	.param .b32 retval0;
	call.uni (retval0), 
	vprintf, 
	(
	param0, 
	param1
	);
	ld.param.b32 	%r129, [retval0];
	} // callseq 15
	ld.global.u32 	%r131, [%rd85+8];
	setp.eq.s32 	%p49, %r131, 0;
	selp.b32 	%r132, 46, 48, %p49;
	st.local.u32 	[%rd42], %r132;
	{ // callseq 16, 0
	.param .b64 param0;
	st.param.b64 	[param0], %rd44;
	.param .b64 param1;
	st.param.b64 	[param1], %rd41;
	.param .b32 retval0;
	call.uni (retval0), 
	vprintf, 
	(
	param0, 
	param1
	);
	ld.param.b32 	%r133, [retval0];
	} // callseq 16
	ld.global.u32 	%r135, [%rd85+12];
	setp.eq.s32 	%p50, %r135, 0;
	selp.b32 	%r136, 46, 48, %p50;
	st.local.u32 	[%rd42], %r136;
	{ // callseq 17, 0
	.param .b64 param0;
	st.param.b64 	[param0], %rd44;
	.param .b64 param1;
	st.param.b64 	[param1], %rd41;
	.param .b32 retval0;
	call.uni (retval0), 
	vprintf, 
	(
	param0, 
	param1
	);
	ld.param.b32 	%r137, [retval0];
	} // callseq 17
	ld.global.u32 	%r139, [%rd85+16];
	setp.eq.s32 	%p51, %r139, 0;
	selp.b32 	%r140, 46, 48, %p51;
	st.local.u32 	[%rd42], %r140;
	{ // callseq 18, 0
	.param .b64 param0;
	st.param.b64 	[param0], %rd44;
	.param .b64 param1;
	st.param.b64 	[param1], %rd41;
	.param .b32 retval0;
	call.uni (retval0), 
	vprintf, 
	(
	param0, 
	param1
	);
	ld.param.b32 	%r141, [retval0];
	} // callseq 18
	ld.global.u32 	%r143, [%rd85+20];
	setp.eq.s32 	%p52, %r143, 0;
	selp.b32 	%r144, 46, 48, %p52;
	st.local.u32 	[%rd42], %r144;
	{ // callseq 19, 0
	.param .b64 param0;
	st.param.b64 	[param0], %rd44;
	.param .b64 param1;
	st.param.b64 	[param1], %rd41;
	.param .b32 retval0;
	call.uni (retval0), 
	vprintf, 
	(
	param0, 
	param1
	);
	ld.param.b32 	%r145, [retval0];
	} // callseq 19
	ld.global.u32 	%r147, [%rd85+24];
	setp.eq.s32 	%p53, %r147, 0;
	selp.b32 	%r148, 46, 48, %p53;
	st.local.u32 	[%rd42], %r148;
	{ // callseq 20, 0
	.param .b64 param0;
	st.param.b64 	[param0], %rd44;
	.param .b64 param1;
	st.param.b64 	[param1], %rd41;
	.param .b32 retval0;
	call.uni (retval0), 
	vprintf, 
	(
	param0, 
	param1
	);
	ld.param.b32 	%r149, [retval0];
	} // callseq 20
	ld.global.u32 	%r151, [%rd85+28];
	setp.eq.s32 	%p54, %r151, 0;
	selp.b32 	%r152, 46, 48, %p54;
	st.local.u32 	[%rd42], %r152;
	{ // callseq 21, 0
	.param .b64 param0;
	st.param.b64 	[param0], %rd44;
	.param .b64 param1;
	st.param.b64 	[param1], %rd41;
	.param .b32 retval0;
	call.uni (retval0), 
	vprintf, 
	(
	param0, 
	param1
	);
	ld.param.b32 	%r153, [retval0];
	} // callseq 21
	add.s32 	%r233, %r233, 16;
	add.s64 	%rd85, %rd85, 64;
	setp.eq.s32 	%p55, %r233, 0;
	@%p55 bra 	$L__BB0_23;
	bra.uni 	$L__BB0_22;
$L__BB0_23:
	setp.eq.s32 	%p56, %r23, 0;
	@%p56 bra 	$L__BB0_33;
	cvta.to.local.u64 	%rd10, %rd14;
	add.s32 	%r155, %r23, -1;
	setp.lt.u32 	%p57, %r155, 7;
	@%p57 bra 	$L__BB0_26;
	add.s32 	%r156, %r235, %r27;
	mul.wide.u32 	%rd46, %r156, 4;
	add.s64 	%rd47, %rd1, %rd46;
	ld.global.u32 	%r157, [%rd47];
	setp.eq.s32 	%p58, %r157, 0;
	selp.b32 	%r158, 46, 48, %p58;
	st.local.u32 	[%rd10], %r158;
	cvta.global.u64 	%rd49, %rd68;
	{ // callseq 22, 0
	.param .b64 param0;
	st.param.b64 	[param0], %rd49;
	.param .b64 param1;
	st.param.b64 	[param1], %rd14;
	.param .b32 retval0;
	call.uni (retval0), 
	vprintf, 
	(
	param0, 
	param1
	);
	ld.param.b32 	%r159, [retval0];
	} // callseq 22
	cvt.u64.u32 	%rd51, %r27;
	cvt.u64.u32 	%rd52, %r235;
	add.s64 	%rd53, %rd52, %rd51;
	shl.b64 	%rd54, %rd53, 2;
	add.s64 	%rd55, %rd1, %rd54;
	ld.global.u32 	%r161, [%rd55+4];
	setp.eq.s32 	%p59, %r161, 0;
	selp.b32 	%r162, 46, 48, %p59;
	st.local.u32 	[%rd10], %r162;
	{ // callseq 23, 0
	.param .b64 param0;
	st.param.b64 	[param0], %rd49;
	.param .b64 param1;
	st.param.b64 	[param1], %rd14;
	.param .b32 retval0;
	call.uni (retval0), 
	vprintf, 
	(
	param0, 
	param1
	);
	ld.param.b32 	%r163, [retval0];
	} // callseq 23
	ld.global.u32 	%r165, [%rd55+8];
	setp.eq.s32 	%p60, %r165, 0;
	selp.b32 	%r166, 46, 48, %p60;
	st.local.u32 	[%rd10], %r166;
	{ // callseq 24, 0
	.param .b64 param0;
	st.param.b64 	[param0], %rd49;
	.param .b64 param1;
	st.param.b64 	[param1], %rd14;
	.param .b32 retval0;
	call.uni (retval0), 
	vprintf, 
	(
	param0, 
	param1
	);
	ld.param.b32 	%r167, [retval0];
	} // callseq 24
	ld.global.u32 	%r169, [%rd55+12];
	setp.eq.s32 	%p61, %r169, 0;
	selp.b32 	%r170, 46, 48, %p61;
	st.local.u32 	[%rd10], %r170;
	{ // callseq 25, 0
	.param .b64 param0;
	st.param.b64 	[param0], %rd49;
	.param .b64 param1;
	st.param.b64 	[param1], %rd14;
	.param .b32 retval0;
	call.uni (retval0), 
	vprintf, 
	(
	param0, 
	param1
	);
	ld.param.b32 	%r171, [retval0];
	} // callseq 25
	ld.global.u32 	%r173, [%rd55+16];
	setp.eq.s32 	%p62, %r173, 0;
	selp.b32 	%r174, 46, 48, %p62;
	st.local.u32 	[%rd10], %r174;
	{ // callseq 26, 0
	.param .b64 param0;
	st.param.b64 	[param0], %rd49;
	.param .b64 param1;
	st.param.b64 	[param1], %rd14;
	.param .b32 retval0;
	call.uni (retval0), 
	vprintf, 
	(
	param0, 
	param1
	);
	ld.param.b32 	%r175, [retval0];
	} // callseq 26
	ld.global.u32 	%r177, [%rd55+20];
	setp.eq.s32 	%p63, %r177, 0;
	selp.b32 	%r178, 46, 48, %p63;
	st.local.u32 	[%rd10], %r178;
	{ // callseq 27, 0
	.param .b64 param0;
	st.param.b64 	[param0], %rd49;
	.param .b64 param1;
	st.param.b64 	[param1], %rd14;
	.param .b32 retval0;
	call.uni (retval0), 
	vprintf, 
	(
	param0, 
	param1
	);
	ld.param.b32 	%r179, [retval0];
	} // callseq 27
	ld.global.u32 	%r181, [%rd55+24];
	setp.eq.s32 	%p64, %r181, 0;
	selp.b32 	%r182, 46, 48, %p64;
	st.local.u32 	[%rd10], %r182;
	{ // callseq 28, 0
	.param .b64 param0;
	st.param.b64 	[param0], %rd49;
	.param .b64 param1;
	st.param.b64 	[param1], %rd14;
	.param .b32 retval0;
	call.uni (retval0), 
	vprintf, 
	(
	param0, 
	param1
	);
	ld.param.b32 	%r183, [retval0];
	} // callseq 28
	ld.global.u32 	%r185, [%rd55+28];
	setp.eq.s32 	%p65, %r185, 0;
	selp.b32 	%r186, 46, 48, %p65;
	st.local.u32 	[%rd10], %r186;
	{ // callseq 29, 0
	.param .b64 param0;
	st.param.b64 	[param0], %rd49;
	.param .b64 param1;
	st.param.b64 	[param1], %rd14;
	.param .b32 retval0;
	call.uni (retval0), 
	vprintf, 
	(
	param0, 
	param1
	);
	ld.param.b32 	%r187, [retval0];
	} // callseq 29
	add.s32 	%r235, %r235, 8;
$L__BB0_26:
	setp.eq.s32 	%p66, %r24, 0;
	@%p66 bra 	$L__BB0_33;
	add.s32 	%r189, %r24, -1;
	setp.lt.u32 	%p67, %r189, 3;
	@%p67 bra 	$L__BB0_29;
	add.s32 	%r190, %r235, %r27;
	mul.wide.u32 	%rd56, %r190, 4;
	add.s64 	%rd57, %rd1, %rd56;
	ld.global.u32 	%r191, [%rd57];
	setp.eq.s32 	%p68, %r191, 0;
	selp.b32 	%r192, 46, 48, %p68;
	st.local.u32 	[%rd10], %r192;
	cvta.global.u64 	%rd59, %rd68;
	{ // callseq 30, 0
	.param .b64 param0;
	st.param.b64 	[param0], %rd59;
	.param .b64 param1;
	st.param.b64 	[param1], %rd14;
	.param .b32 retval0;
	call.uni (retval0), 
	vprintf, 
	(
	param0, 
	param1
	);
	ld.param.b32 	%r193, [retval0];
	} // callseq 30
	cvt.u64.u32 	%rd61, %r27;
	cvt.u64.u32 	%rd62, %r235;
	add.s64 	%rd63, %rd62, %rd61;
	shl.b64 	%rd64, %rd63, 2;
	add.s64 	%rd65, %rd1, %rd64;
	ld.global.u32 	%r195, [%rd65+4];
	setp.eq.s32 	%p69, %r195, 0;
	selp.b32 	%r196, 46, 48, %p69;
	st.local.u32 	[%rd10], %r196;
	{ // callseq 31, 0
	.param .b64 param0;
	st.param.b64 	[param0], %rd59;
	.param .b64 param1;
	st.param.b64 	[param1], %rd14;
	.param .b32 retval0;
	call.uni (retval0), 
	vprintf, 
	(
	param0, 
	param1
	);
	ld.param.b32 	%r197, [retval0];
	} // callseq 31
	ld.global.u32 	%r199, [%rd65+8];
	setp.eq.s32 	%p70, %r199, 0;
	selp.b32 	%r200, 46, 48, %p70;
	st.local.u32 	[%rd10], %r200;
	{ // callseq 32, 0
	.param .b64 param0;
	st.param.b64 	[param0], %rd59;
	.param .b64 param1;
	st.param.b64 	[param1], %rd14;
	.param .b32 retval0;
	call.uni (retval0), 
	vprintf, 
	(
	param0, 
	param1
	);
	ld.param.b32 	%r201, [retval0];
	} // callseq 32
	ld.global.u32 	%r203, [%rd65+12];
	setp.eq.s32 	%p71, %r203, 0;
	selp.b32 	%r204, 46, 48, %p71;
	st.local.u32 	[%rd10], %r204;
	{ // callseq 33, 0
	.param .b64 param0;
	st.param.b64 	[param0], %rd59;
	.param .b64 param1;
	st.param.b64 	[param1], %rd14;
	.param .b32 retval0;
	call.uni (retval0), 
	vprintf, 
	(
	param0, 
	param1
	);
	ld.param.b32 	%r205, [retval0];
	} // callseq 33
	add.s32 	%r235, %r235, 4;
$L__BB0_29:
	setp.eq.s32 	%p72, %r25, 0;
	@%p72 bra 	$L__BB0_33;
	setp.eq.s32 	%p73, %r25, 1;
	add.s32 	%r207, %r235, %r27;
	mul.wide.u32 	%rd66, %r207, 4;
	add.s64 	%rd67, %rd1, %rd66;
	ld.global.u32 	%r208, [%rd67];
	setp.eq.s32 	%p74, %r208, 0;
	selp.b32 	%r209, 46, 48, %p74;
	st.local.u32 	[%rd10], %r209;
	cvta.global.u64 	%rd69, %rd68;
	{ // callseq 34, 0
	.param .b64 param0;
	st.param.b64 	[param0], %rd69;
	.param .b64 param1;
	st.param.b64 	[param1], %rd14;
	.param .b32 retval0;
	call.uni (retval0), 
	vprintf, 
	(
	param0, 
	param1
	);
	ld.param.b32 	%r210, [retval0];
	} // callseq 34
	@%p73 bra 	$L__BB0_33;
	setp.eq.s32 	%p75, %r25, 2;
	cvt.u64.u32 	%rd71, %r27;
	cvt.u64.u32 	%rd72, %r235;
	add.s64 	%rd73, %rd72, %rd71;
	shl.b64 	%rd74, %rd73, 2;
	add.s64 	%rd11, %rd1, %rd74;
	ld.global.u32 	%r212, [%rd11+4];
	setp.eq.s32 	%p76, %r212, 0;
	selp.b32 	%r213, 46, 48, %p76;
	st.local.u32 	[%rd10], %r213;
	cvta.global.u64 	%rd76, %rd68;
	{ // callseq 35, 0
	.param .b64 param0;
	st.param.b64 	[param0], %rd76;
	.param .b64 param1;
	st.param.b64 	[param1], %rd14;
	.param .b32 retval0;
	call.uni (retval0), 
	vprintf, 
	(
	param0, 
	param1
	);
	ld.param.b32 	%r214, [retval0];
	} // callseq 35
	@%p75 bra 	$L__BB0_33;
	ld.global.u32 	%r216, [%rd11+8];
	setp.eq.s32 	%p77, %r216, 0;
	selp.b32 	%r217, 46, 48, %p77;
	st.local.u32 	[%rd10], %r217;
	cvta.global.u64 	%rd79, %rd68;
	{ // callseq 36, 0
	.param .b64 param0;
	st.param.b64 	[param0], %rd79;
	.param .b64 param1;
	st.param.b64 	[param1], %rd14;
	.param .b32 retval0;
	call.uni (retval0), 
	vprintf, 
	(
	param0, 
	param1
	);
	ld.param.b32 	%r218, [retval0];
	} // callseq 36
$L__BB0_33:
	cvta.global.u64 	%rd82, %rd81;
	{ // callseq 37, 0
	.param .b64 param0;
	st.param.b64 	[param0], %rd82;
	.param .b64 param1;
	st.param.b64 	[param1], 0;
	.param .b32 retval0;
	call.uni (retval0), 
	vprintf, 
	(
	param0, 
	param1
	);
	ld.param.b32 	%r220, [retval0];
	} // callseq 37
	add.s32 	%r232, %r232, 1;
	setp.eq.s32 	%p78, %r232, %r47;
	@%p78 bra 	$L__BB0_40;
	bra.uni 	$L__BB0_20;
$L__BB0_34:
	and.b32  	%r38, %r47, 3;
	setp.lt.u32 	%p34, %r47, 4;
	@%p34 bra 	$L__BB0_37;
	and.b32  	%r39, %r47, 2147483644;
	mov.b32 	%r237, 0;
	mov.u64 	%rd35, $str$2;
$L__BB0_36:
	cvta.global.u64 	%rd36, %rd35;
	{ // callseq 1, 0
	.param .b64 param0;
	st.param.b64 	[param0], %rd36;
	.param .b64 param1;
	st.param.b64 	[param1], 0;
	.param .b32 retval0;
	call.uni (retval0), 
	vprintf, 
	(
	param0, 
	param1
	);
	ld.param.b32 	%r77, [retval0];
	} // callseq 1
	{ // callseq 2, 0
	.param .b64 param0;
	st.param.b64 	[param0], %rd36;
	.param .b64 param1;
	st.param.b64 	[param1], 0;
	.param .b32 retval0;
	call.uni (retval0), 
	vprintf, 
	(
	param0, 
	param1
	);
	ld.param.b32 	%r79, [retval0];
	} // callseq 2
	{ // callseq 3, 0
	.param .b64 param0;
	st.param.b64 	[param0], %rd36;
	.param .b64 param1;
	st.param.b64 	[param1], 0;
	.param .b32 retval0;
	call.uni (retval0), 
	vprintf, 
	(
	param0, 
	param1
	);
	ld.param.b32 	%r81, [retval0];
	} // callseq 3
	{ // callseq 4, 0
	.param .b64 param0;
	st.param.b64 	[param0], %rd36;
	.param .b64 param1;
	st.param.b64 	[param1], 0;
	.param .b32 retval0;
	call.uni (retval0), 
	vprintf, 
	(
	param0, 
	param1
	);
	ld.param.b32 	%r83, [retval0];
	} // callseq 4
	add.s32 	%r237, %r237, 4;
	setp.ne.s32 	%p35, %r237, %r39;
	@%p35 bra 	$L__BB0_36;
$L__BB0_37:
	setp.eq.s32 	%p36, %r38, 0;
	@%p36 bra 	$L__BB0_40;
	mov.b32 	%r238, 0;
	mov.u64 	%rd37, $str$2;
$L__BB0_39:
	.pragma "nounroll";
	cvta.global.u64 	%rd38, %rd37;
	{ // callseq 5, 0
	.param .b64 param0;
	st.param.b64 	[param0], %rd38;
	.param .b64 param1;
	st.param.b64 	[param1], 0;
	.param .b32 retval0;
	call.uni (retval0), 
	vprintf, 
	(
	param0, 
	param1
	);
	ld.param.b32 	%r86, [retval0];
	} // callseq 5
	add.s32 	%r238, %r238, 1;
	setp.ne.s32 	%p37, %r238, %r38;
	@%p37 bra 	$L__BB0_39;
$L__BB0_40:
	mov.u64 	%rd83, $str$2;
	cvta.global.u64 	%rd84, %rd83;
	{ // callseq 38, 0
	.param .b64 param0;
	st.param.b64 	[param0], %rd84;
	.param .b64 param1;
	st.param.b64 	[param1], 0;
	.param .b32 retval0;
	call.uni (retval0), 
	vprintf, 
	(
	param0, 
	param1
	);
	ld.param.b32 	%r222, [retval0];
	} // callseq 38
$L__BB0_41:
	ret;

}
	// .globl	_Z18checkAllDeadKernelPiiiS_
.visible .entry _Z18checkAllDeadKernelPiiiS_(
	.param .u64 .ptr .align 1 _Z18checkAllDeadKernelPiiiS__param_0,
	.param .u32 _Z18checkAllDeadKernelPiiiS__param_1,
	.param .u32 _Z18checkAllDeadKernelPiiiS__param_2,
	.param .u64 .ptr .align 1 _Z18checkAllDeadKernelPiiiS__param_3
)
{
	.reg .pred 	%p<5>;
	.reg .b32 	%r<16>;
	.reg .b64 	%rd<7>;

	ld.param.u64 	%rd1, [_Z18checkAllDeadKernelPiiiS__param_0];
	ld.param.u32 	%r3, [_Z18checkAllDeadKernelPiiiS__param_1];
	ld.param.u32 	%r4, [_Z18checkAllDeadKernelPiiiS__param_2];
	ld.param.u64 	%rd2, [_Z18checkAllDeadKernelPiiiS__param_3];
	mov.u32 	%r6, %ctaid.x;
	mov.u32 	%r7, %ntid.x;
	mov.u32 	%r8, %tid.x;
	mad.lo.s32 	%r1, %r6, %r7, %r8;
	mov.u32 	%r9, %ctaid.y;
	mov.u32 	%r10, %ntid.y;
	mov.u32 	%r11, %tid.y;
	mad.lo.s32 	%r12, %r9, %r10, %r11;
	setp.ge.s32 	%p1, %r1, %r3;
	setp.ge.s32 	%p2, %r12, %r4;
	or.pred  	%p3, %p1, %p2;
	@%p3 bra 	$L__BB1_3;
	cvta.to.global.u64 	%rd3, %rd1;
	mad.lo.s32 	%r13, %r3, %r12, %r1;
	mul.wide.s32 	%rd4, %r13, 4;
	add.s64 	%rd5, %rd3, %rd4;
	ld.global.u32 	%r14, [%rd5];
	setp.ne.s32 	%p4, %r14, 1;
	@%p4 bra 	$L__BB1_3;
	cvta.to.global.u64 	%rd6, %rd2;
	mov.b32 	%r15, 0;
	st.global.u32 	[%rd6], %r15;
$L__BB1_3:
	ret;

}
	// .globl	_Z19checkNoChangeKernelPiS_iiS_
.visible .entry _Z19checkNoChangeKernelPiS_iiS_(
	.param .u64 .ptr .align 1 _Z19checkNoChangeKernelPiS_iiS__param_0,
	.param .u64 .ptr .align 1 _Z19checkNoChangeKernelPiS_iiS__param_1,
	.param .u32 _Z19checkNoChangeKernelPiS_iiS__param_2,
	.param .u32 _Z19checkNoChangeKernelPiS_iiS__param_3,
	.param .u64 .ptr .align 1 _Z19checkNoChangeKernelPiS_iiS__param_4
)
{
	.reg .pred 	%p<5>;
	.reg .b32 	%r<17>;
	.reg .b64 	%rd<10>;

	ld.param.u64 	%rd1, [_Z19checkNoChangeKernelPiS_iiS__param_0];
	ld.param.u64 	%rd2, [_Z19checkNoChangeKernelPiS_iiS__param_1];
	ld.param.u32 	%r3, [_Z19checkNoChangeKernelPiS_iiS__param_2];
	ld.param.u32 	%r4, [_Z19checkNoChangeKernelPiS_iiS__param_3];
	ld.param.u64 	%rd3, [_Z19checkNoChangeKernelPiS_iiS__param_4];
	mov.u32 	%r6, %ctaid.x;
	mov.u32 	%r7, %ntid.x;
	mov.u32 	%r8, %tid.x;
	mad.lo.s32 	%r1, %r6, %r7, %r8;
	mov.u32 	%r9, %ctaid.y;
	mov.u32 	%r10, %ntid.y;
	mov.u32 	%r11, %tid.y;
	mad.lo.s32 	%r12, %r9, %r10, %r11;
	setp.ge.s32 	%p1, %r1, %r3;
	setp.ge.s32 	%p2, %r12, %r4;
	or.pred  	%p3, %p1, %p2;
	@%p3 bra 	$L__BB2_3;
	cvta.to.global.u64 	%rd4, %rd1;
	cvta.to.global.u64 	%rd5, %rd2;
	mad.lo.s32 	%r13, %r3, %r12, %r1;
	mul.wide.s32 	%rd6, %r13, 4;
	add.s64 	%rd7, %rd4, %rd6;
	ld.global.u32 	%r14, [%rd7];
	add.s64 	%rd8, %rd5, %rd6;
	ld.global.u32 	%r15, [%rd8];
	setp.eq.s32 	%p4, %r14, %r15;
	@%p4 bra 	$L__BB2_3;
	cvta.to.global.u64 	%rd9, %rd3;
	mov.b32 	%r16, 0;
	st.global.u32 	[%rd9], %r16;
$L__BB2_3:
	ret;

}


// ===== COMPILED SASS (sm_100) =====

	.target	sm_100

	.elftype	@"ET_EXEC"


//--------------------- .note.nv.tkinfo           --------------------------
	.section	.note.nv.tkinfo,"",@"SHT_NOTE"
	.sectionflags	@"SHF_NOTE_NV_TKINFO"
	.tkinfo
        /*0018*/ 	.word	0x00000002
        /*0030*/ 	.string	""
        /*0030*/ 	.string	"ptxas"
        /*0030*/ 	.string	"Cuda compilation tools, release 13.0, V13.0.88"
        /*0030*/ 	.string	"Build cuda_13.0.r13.0/compiler.36424714_0"
        /*0030*/ 	.string	"-arch sm_100 -m 64 "



//--------------------- .note.nv.cuinfo           --------------------------
	.section	.note.nv.cuinfo,"",@"SHT_NOTE"
	.sectionflags	@"SHF_NOTE_NV_CUINFO"
        /*0018*/ 	.short	0x0002
        /*001a*/ 	.short	0x0064
        /*001c*/ 	.short	0x0082
	.zero		2


//--------------------- .nv.info                  --------------------------
	.section	.nv.info,"",@"SHT_CUDA_INFO"
	.align	4


	//----- nvinfo : EIATTR_REGCOUNT
	.align		4
        /*0000*/ 	.byte	0x04, 0x2f
        /*0002*/ 	.short	(.L_4 - .L_3)
	.align		4
.L_3:
        /*0004*/ 	.word	index@(_Z16gameOfLifeKernelPiS_iii)
        /*0008*/ 	.word	0x00000020


	//----- nvinfo : EIATTR_FRAME_SIZE
	.align		4
.L_4:
        /*000c*/ 	.byte	0x04, 0x11
        /*000e*/ 	.short	(.L_6 - .L_5)
	.align		4
.L_5:
        /*0010*/ 	.word	index@(_Z16gameOfLifeKernelPiS_iii)
        /*0014*/ 	.word	0x00000008


	//----- nvinfo : EIATTR_REGCOUNT
	.align		4
.L_6:
        /*0018*/ 	.byte	0x04, 0x2f
        /*001a*/ 	.short	(.L_8 - .L_7)
	.align		4
.L_7:
        /*001c*/ 	.word	index@(_Z18checkAllDeadKernelPiiiS_)
        /*0020*/ 	.word	0x00000008


	//----- nvinfo : EIATTR_FRAME_SIZE
	.align		4
.L_8:
        /*0024*/ 	.byte	0x04, 0x11
        /*0026*/ 	.short	(.L_10 - .L_9)
	.align		4
.L_9:
        /*0028*/ 	.word	index@(_Z18checkAllDeadKernelPiiiS_)
        /*002c*/ 	.word	0x00000000


	//----- nvinfo : EIATTR_REGCOUNT
	.align		4
.L_10:
        /*0030*/ 	.byte	0x04, 0x2f
        /*0032*/ 	.short	(.L_12 - .L_11)
	.align		4
.L_11:
        /*0034*/ 	.word	index@(_Z19checkNoChangeKernelPiS_iiS_)
        /*0038*/ 	.word	0x0000000a


	//----- nvinfo : EIATTR_FRAME_SIZE
	.align		4
.L_12:
        /*003c*/ 	.byte	0x04, 0x11
        /*003e*/ 	.short	(.L_14 - .L_13)
	.align		4
.L_13:
        /*0040*/ 	.word	index@(_Z19checkNoChangeKernelPiS_iiS_)
        /*0044*/ 	.word	0x00000000


	//----- nvinfo : EIATTR_MIN_STACK_SIZE
	.align		4
.L_14:
        /*0048*/ 	.byte	0x04, 0x12
        /*004a*/ 	.short	(.L_16 - .L_15)
	.align		4
.L_15:
        /*004c*/ 	.word	index@(_Z19checkNoChangeKernelPiS_iiS_)
        /*0050*/ 	.word	0x00000000


	//----- nvinfo : EIATTR_MIN_STACK_SIZE
	.align		4
.L_16:
        /*0054*/ 	.byte	0x04, 0x12
        /*0056*/ 	.short	(.L_18 - .L_17)
	.align		4
.L_17:
        /*0058*/ 	.word	index@(_Z18checkAllDeadKernelPiiiS_)
        /*005c*/ 	.word	0x00000000


	//----- nvinfo : EIATTR_MIN_STACK_SIZE
	.align		4
.L_18:
        /*0060*/ 	.byte	0x04, 0x12
        /*0062*/ 	.short	(.L_20 - .L_19)
	.align		4
.L_19:
        /*0064*/ 	.word	index@(_Z16gameOfLifeKernelPiS_iii)
        /*0068*/ 	.word	0x00000008
.L_20:


//--------------------- .nv.compat                --------------------------
	.section	.nv.compat,"",@"SHT_CUDA_COMPAT_INFO"
	.align	4
        /*0000*/ 	.byte	0x02, 0x09, 0x00, 0x00, 0x02, 0x02, 0x01, 0x00, 0x02, 0x05, 0x05, 0x00, 0x03, 0x07, 0x01, 0x01
        /*0010*/ 	.byte	0x02, 0x03, 0x00, 0x00, 0x02, 0x06, 0x01, 0x00, 0x04, 0x0b, 0x08, 0x00, 0x09, 0x00, 0x00, 0x00
        /*0020*/ 	.byte	0x00, 0x00, 0x00, 0x00


//--------------------- .nv.info._Z19checkNoChangeKernelPiS_iiS_ --------------------------
	.section	.nv.info._Z19checkNoChangeKernelPiS_iiS_,"",@"SHT_CUDA_INFO"
	.sectionflags	@""
	.align	4


	//----- nvinfo : EIATTR_CUDA_API_VERSION
	.align		4
        /*0000*/ 	.byte	0x04, 0x37
        /*0002*/ 	.short	(.L_22 - .L_21)
.L_21:
        /*0004*/ 	.word	0x00000082


	//----- nvinfo : EIATTR_KPARAM_INFO
	.align		4
.L_22:
        /*0008*/ 	.byte	0x04, 0x17
        /*000a*/ 	.short	(.L_24 - .L_23)
.L_23:
        /*000c*/ 	.word	0x00000000
        /*0010*/ 	.short	0x0004
        /*0012*/ 	.short	0x0018
        /*0014*/ 	.byte	0x00, 0xf5, 0x21, 0x00


	//----- nvinfo : EIATTR_KPARAM_INFO
	.align		4
.L_24:
        /*0018*/ 	.byte	0x04, 0x17
        /*001a*/ 	.short	(.L_26 - .L_25)
.L_25:
        /*001c*/ 	.word	0x00000000
        /*0020*/ 	.short	0x0003
        /*0022*/ 	.short	0x0014
        /*0024*/ 	.byte	0x00, 0xf0, 0x11, 0x00


	//----- nvinfo : EIATTR_KPARAM_INFO
	.align		4
.L_26:
        /*0028*/ 	.byte	0x04, 0x17
        /*002a*/ 	.short	(.L_28 - .L_27)
.L_27:
        /*002c*/ 	.word	0x00000000
        /*0030*/ 	.short	0x0002
        /*0032*/ 	.short	0x0010
        /*0034*/ 	.byte	0x00, 0xf0, 0x11, 0x00


	//----- nvinfo : EIATTR_KPARAM_INFO
	.align		4
.L_28:
        /*0038*/ 	.byte	0x04, 0x17
        /*003a*/ 	.short	(.L_30 - .L_29)
.L_29:
        /*003c*/ 	.word	0x00000000
        /*0040*/ 	.short	0x0001
        /*0042*/ 	.short	0x0008
        /*0044*/ 	.byte	0x00, 0xf5, 0x21, 0x00


	//----- nvinfo : EIATTR_KPARAM_INFO
	.align		4
.L_30:
        /*0048*/ 	.byte	0x04, 0x17
        /*004a*/ 	.short	(.L_32 - .L_31)
.L_31:
        /*004c*/ 	.word	0x00000000
        /*0050*/ 	.short	0x0000
        /*0052*/ 	.short	0x0000
        /*0054*/ 	.byte	0x00, 0xf5, 0x21, 0x00


	//----- nvinfo : EIATTR_SPARSE_MMA_MASK
	.align		4
.L_32:
        /*0058*/ 	.byte	0x03, 0x50
        /*005a*/ 	.short	0x0000


	//----- nvinfo : EIATTR_MAXREG_COUNT
	.align		4
        /*005c*/ 	.byte	0x03, 0x1b
        /*005e*/ 	.short	0x00ff


	//----- nvinfo : EIATTR_MERCURY_ISA_VERSION
	.align		4
        /*0060*/ 	.byte	0x03, 0x5f
        /*0062*/ 	.short	0x0101


	//----- nvinfo : EIATTR_VRC_CTA_INIT_COUNT
	.align		4
        /*0064*/ 	.byte	0x02, 0x4a
	.zero		1
	.zero		1


	//----- nvinfo : EIATTR_EXIT_INSTR_OFFSETS
	.align		4
        /*0068*/ 	.byte	0x04, 0x1c
        /*006a*/ 	.short	(.L_34 - .L_33)


	//   ....[0]....
.L_33:
        /*006c*/ 	.word	0x000000c0


	//   ....[1]....
        /*0070*/ 	.word	0x00000160


	//   ....[2]....
        /*0074*/ 	.word	0x00000190


	//----- nvinfo : EIATTR_CBANK_PARAM_SIZE
	.align		4
.L_34:
        /*0078*/ 	.byte	0x03, 0x19
        /*007a*/ 	.short	0x0020


	//----- nvinfo : EIATTR_PARAM_CBANK
	.align		4
        /*007c*/ 	.byte	0x04, 0x0a
        /*007e*/ 	.short	(.L_36 - .L_35)
	.align		4
.L_35:
        /*0080*/ 	.word	index@(.nv.constant0._Z19checkNoChangeKernelPiS_iiS_)
        /*0084*/ 	.short	0x0380
        /*0086*/ 	.short	0x0020


	//----- nvinfo : EIATTR_SW_WAR
	.align		4
.L_36:
        /*0088*/ 	.byte	0x04, 0x36
        /*008a*/ 	.short	(.L_38 - .L_37)
.L_37:
        /*008c*/ 	.word	0x00000008
.L_38:


//--------------------- .nv.info._Z18checkAllDeadKernelPiiiS_ --------------------------
	.section	.nv.info._Z18checkAllDeadKernelPiiiS_,"",@"SHT_CUDA_INFO"
	.sectionflags	@""
	.align	4


	//----- nvinfo : EIATTR_CUDA_API_VERSION
	.align		4
        /*0000*/ 	.byte	0x04, 0x37
        /*0002*/ 	.short	(.L_40 - .L_39)
.L_39:
        /*0004*/ 	.word	0x00000082


	//----- nvinfo : EIATTR_KPARAM_INFO
	.align		4
.L_40:
        /*0008*/ 	.byte	0x04, 0x17
        /*000a*/ 	.short	(.L_42 - .L_41)
.L_41:
        /*000c*/ 	.word	0x00000000
        /*0010*/ 	.short	0x0003
        /*0012*/ 	.short	0x0010
        /*0014*/ 	.byte	0x00, 0xf5, 0x21, 0x00


	//----- nvinfo : EIATTR_KPARAM_INFO
	.align		4
.L_42:
        /*0018*/ 	.byte	0x04, 0x17
        /*001a*/ 	.short	(.L_44 - .L_43)
.L_43:
        /*001c*/ 	.word	0x00000000
        /*0020*/ 	.short	0x0002
        /*0022*/ 	.short	0x000c
        /*0024*/ 	.byte	0x00, 0xf0, 0x11, 0x00


	//----- nvinfo : EIATTR_KPARAM_INFO
	.align		4
.L_44:
        /*0028*/ 	.byte	0x04, 0x17
        /*002a*/ 	.short	(.L_46 - .L_45)
.L_45:
        /*002c*/ 	.word	0x00000000
        /*0030*/ 	.short	0x0001
        /*0032*/ 	.short	0x0008
        /*0034*/ 	.byte	0x00, 0xf0, 0x11, 0x00


	//----- nvinfo : EIATTR_KPARAM_INFO
	.align		4
.L_46:
        /*0038*/ 	.byte	0x04, 0x17
        /*003a*/ 	.short	(.L_48 - .L_47)
.L_47:
        /*003c*/ 	.word	0x00000000
        /*0040*/ 	.short	0x0000
        /*0042*/ 	.short	0x0000
        /*0044*/ 	.byte	0x00, 0xf5, 0x21, 0x00


	//----- nvinfo : EIATTR_SPARSE_MMA_MASK
	.align		4
.L_48:
        /*0048*/ 	.byte	0x03, 0x50
        /*004a*/ 	.short	0x0000


	//----- nvinfo : EIATTR_MAXREG_COUNT
	.align		4
        /*004c*/ 	.byte	0x03, 0x1b
        /*004e*/ 	.short	0x00ff


	//----- nvinfo : EIATTR_MERCURY_ISA_VERSION
	.align		4
        /*0050*/ 	.byte	0x03, 0x5f
        /*0052*/ 	.short	0x0101


	//----- nvinfo : EIATTR_VRC_CTA_INIT_COUNT
	.align		4
        /*0054*/ 	.byte	0x02, 0x4a
	.zero		1
	.zero		1


	//----- nvinfo : EIATTR_EXIT_INSTR_OFFSETS
	.align		4
        /*0058*/ 	.byte	0x04, 0x1c
        /*005a*/ 	.short	(.L_50 - .L_49)


	//   ....[0]....
.L_49:
        /*005c*/ 	.word	0x000000c0


	//   ....[1]....
        /*0060*/ 	.word	0x00000130


	//   ....[2]....
        /*0064*/ 	.word	0x00000160


	//----- nvinfo : EIATTR_CBANK_PARAM_SIZE
	.align		4
.L_50:
        /*0068*/ 	.byte	0x03, 0x19
        /*006a*/ 	.short	0x0018


	//----- nvinfo : EIATTR_PARAM_CBANK
	.align		4
        /*006c*/ 	.byte	0x04, 0x0a
        /*006e*/ 	.short	(.L_52 - .L_51)
	.align		4
.L_51:
        /*0070*/ 	.word	index@(.nv.constant0._Z18checkAllDeadKernelPiiiS_)
        /*0074*/ 	.short	0x0380
        /*0076*/ 	.short	0x0018


	//----- nvinfo : EIATTR_SW_WAR
	.align		4
.L_52:
        /*0078*/ 	.byte	0x04, 0x36
        /*007a*/ 	.short	(.L_54 - .L_53)
.L_53:
        /*007c*/ 	.word	0x00000008
.L_54:


//--------------------- .nv.info._Z16gameOfLifeKernelPiS_iii --------------------------
	.section	.nv.info._Z16gameOfLifeKernelPiS_iii,"",@"SHT_CUDA_INFO"
	.sectionflags	@""
	.align	4


	//----- nvinfo : EIATTR_CUDA_API_VERSION
	.align		4
        /*0000*/ 	.byte	0x04, 0x37
        /*0002*/ 	.short	(.L_56 - .L_55)
.L_55:
        /*0004*/ 	.word	0x00000082


	//----- nvinfo : EIATTR_KPARAM_INFO
	.align		4
.L_56:
        /*0008*/ 	.byte	0x04, 0x17
        /*000a*/ 	.short	(.L_58 - .L_57)
.L_57:
        /*000c*/ 	.word	0x00000000
        /*0010*/ 	.short	0x0004
        /*0012*/ 	.short	0x0018
        /*0014*/ 	.byte	0x00, 0xf0, 0x11, 0x00


	//----- nvinfo : EIATTR_KPARAM_INFO
	.align		4
.L_58:
        /*0018*/ 	.byte	0x04, 0x17
        /*001a*/ 	.short	(.L_60 - .L_59)
.L_59:
        /*001c*/ 	.word	0x00000000
        /*0020*/ 	.short	0x0003
        /*0022*/ 	.short	0x0014
        /*0024*/ 	.byte	0x00, 0xf0, 0x11, 0x00


	//----- nvinfo : EIATTR_KPARAM_INFO
	.align		4
.L_60:
        /*0028*/ 	.byte	0x04, 0x17
        /*002a*/ 	.short	(.L_62 - .L_61)
.L_61:
        /*002c*/ 	.word	0x00000000
        /*0030*/ 	.short	0x0002
        /*0032*/ 	.short	0x0010
        /*0034*/ 	.byte	0x00, 0xf0, 0x11, 0x00


	//----- nvinfo : EIATTR_KPARAM_INFO
	.align		4
.L_62:
        /*0038*/ 	.byte	0x04, 0x17
        /*003a*/ 	.short	(.L_64 - .L_63)
.L_63:
        /*003c*/ 	.word	0x00000000
        /*0040*/ 	.short	0x0001
        /*0042*/ 	.short	0x0008
        /*0044*/ 	.byte	0x00, 0xf5, 0x21, 0x00


	//----- nvinfo : EIATTR_KPARAM_INFO
	.align		4
.L_64:
        /*0048*/ 	.byte	0x04, 0x17
        /*004a*/ 	.short	(.L_66 - .L_65)
.L_65:
        /*004c*/ 	.word	0x00000000
        /*0050*/ 	.short	0x0000
        /*0052*/ 	.short	0x0000
        /*0054*/ 	.byte	0x00, 0xf5, 0x21, 0x00


	//----- nvinfo : EIATTR_SPARSE_MMA_MASK
	.align		4
.L_66:
        /*0058*/ 	.byte	0x03, 0x50
        /*005a*/ 	.short	0x0000


	//----- nvinfo : EIATTR_MAXREG_COUNT
	.align		4
        /*005c*/ 	.byte	0x03, 0x1b
        /*005e*/ 	.short	0x00ff


	//----- nvinfo : EIATTR_EXTERNS
	.align		4
        /*0060*/ 	.byte	0x04, 0x0f
        /*0062*/ 	.short	(.L_68 - .L_67)


	//   ....[0]....
	.align		4
.L_67:
        /*0064*/ 	.word	index@(vprintf)


	//----- nvinfo : EIATTR_MERCURY_ISA_VERSION
	.align		4
.L_68:
        /*0068*/ 	.byte	0x03, 0x5f
        /*006a*/ 	.short	0x0101


	//----- nvinfo : EIATTR_VRC_CTA_INIT_COUNT
	.align		4
        /*006c*/ 	.byte	0x02, 0x4a
	.zero		1
	.zero		1


	//----- nvinfo : EIATTR_SYSCALL_OFFSETS
	.align		4
        /*0070*/ 	.byte	0x04, 0x46
        /*0072*/ 	.short	(.L_70 - .L_69)


	//   ....[0]....
.L_69:
        /*0074*/ 	.word	0x00000620


	//   ....[1]....
        /*0078*/ 	.word	0x00000880


	//   ....[2]....
        /*007c*/ 	.word	0x00000960


	//   ....[3]....
        /*0080*/ 	.word	0x00000a30


	//   ....[4]....
        /*0084*/ 	.word	0x00000b00


	//   ....[5]....
        /*0088*/ 	.word	0x00000bd0


	//   ....[6]....
        /*008c*/ 	.word	0x00000ca0


	//   ....[7]....
        /*0090*/ 	.word	0x00000d70


	//   ....[8]....
        /*0094*/ 	.word	0x00000e40


	//   ....[9]....
        /*0098*/ 	.word	0x00000f10


	//   ....[10]....
        /*009c*/ 	.word	0x00000fe0


	//   ....[11]....
        /*00a0*/ 	.word	0x000010b0


	//   ....[12]....
        /*00a4*/ 	.word	0x00001180


	//   ....[13]....
        /*00a8*/ 	.word	0x00001250


	//   ....[14]....
        /*00ac*/ 	.word	0x00001320


	//   ....[15]....
        /*00b0*/ 	.word	0x000013f0


	//   ....[16]....
        /*00b4*/ 	.word	0x000014c0


	//   ....[17]....
        /*00b8*/ 	.word	0x000016a0


	//   ....[18]....
        /*00bc*/ 	.word	0x000017c0


	//   ....[19]....
        /*00c0*/ 	.word	0x000018a0


	//   ....[20]....
        /*00c4*/ 	.word	0x00001970


	//   ....[21]....
        /*00c8*/ 	.word	0x00001a40


	//   ....[22]....
        /*00cc*/ 	.word	0x00001b10


	//   ....[23]....
        /*00d0*/ 	.word	0x00001be0


	//   ....[24]....
        /*00d4*/ 	.word	0x00001cb0


	//   ....[25]....
        /*00d8*/ 	.word	0x00001e20


	//   ....[26]....
        /*00dc*/ 	.word	0x00001f40


	//   ....[27]....
        /*00e0*/ 	.word	0x00002020


	//   ....[28]....
        /*00e4*/ 	.word	0x000020f0


	//   ....[29]....
        /*00e8*/ 	.word	0x00002250


	//   ....[30]....
        /*00ec*/ 	.word	0x000023c0


	//   ....[31]....
        /*00f0*/ 	.word	0x000024b0


	//   ....[32]....
        /*00f4*/ 	.word	0x00002530


	//   ....[33]....
        /*00f8*/ 	.word	0x000026b0


	//   ....[34]....
        /*00fc*/ 	.word	0x00002720


	//   ....[35]....
        /*0100*/ 	.word	0x00002790


	//   ....[36]....
        /*0104*/ 	.word	0x00002800


	//   ....[37]....
        /*0108*/ 	.word	0x00002910


	//   ....[38]....
        /*010c*/ 	.word	0x000029c0


	//----- nvinfo : EIATTR_EXIT_INSTR_OFFSETS
	.align		4
.L_70:
        /*0110*/ 	.byte	0x04, 0x1c
        /*0112*/ 	.short	(.L_72 - .L_71)


	//   ....[0]....
.L_71:
        /*0114*/ 	.word	0x00000110


	//   ....[1]....
        /*0118*/ 	.word	0x00000560


	//   ....[2]....
        /*011c*/ 	.word	0x000029d0


	//----- nvinfo : EIATTR_CRS_STACK_SIZE
	.align		4
.L_72:
        /*0120*/ 	.byte	0x04, 0x1e
        /*0122*/ 	.short	(.L_74 - .L_73)
.L_73:
        /*0124*/ 	.word	0x00000000


	//----- nvinfo : EIATTR_CBANK_PARAM_SIZE
	.align		4
.L_74:
        /*0128*/ 	.byte	0x03, 0x19
        /*012a*/ 	.short	0x001c


	//----- nvinfo : EIATTR_PARAM_CBANK
	.align		4
        /*012c*/ 	.byte	0x04, 0x0a
        /*012e*/ 	.short	(.L_76 - .L_75)
	.align		4
.L_75:
        /*0130*/ 	.word	index@(.nv.constant0._Z16gameOfLifeKernelPiS_iii)
        /*0134*/ 	.short	0x0380
        /*0136*/ 	.short	0x001c


	//----- nvinfo : EIATTR_SW_WAR
	.align		4
.L_76:
        /*0138*/ 	.byte	0x04, 0x36
        /*013a*/ 	.short	(.L_78 - .L_77)
.L_77:
        /*013c*/ 	.word	0x00000008
.L_78:


//--------------------- .nv.callgraph             --------------------------
	.section	.nv.callgraph,"",@"SHT_CUDA_CALLGRAPH"
	.align	4
	.sectionentsize	8
	.align		4
        /*0000*/ 	.word	0x00000000
	.align		4
        /*0004*/ 	.word	0xffffffff
	.align		4
        /*0008*/ 	.word	index@(_Z16gameOfLifeKernelPiS_iii)
	.align		4
        /*000c*/ 	.word	index@(vprintf)
	.align		4
        /*0010*/ 	.word	0x00000000
	.align		4
        /*0014*/ 	.word	0xfffffffe
	.align		4
        /*0018*/ 	.word	0x00000000
	.align		4
        /*001c*/ 	.word	0xfffffffd
	.align		4
        /*0020*/ 	.word	0x00000000
	.align		4
        /*0024*/ 	.word	0xfffffffc


//--------------------- .nv.constant4             --------------------------
	.section	.nv.constant4,"a",@progbits
	.align	8
	.align		8
.nv.constant4:
        /*0000*/ 	.dword	$str
	.align		8
        /*0008*/ 	.dword	$str$1
	.align		8
        /*0010*/ 	.dword	$str$2
	.align		8
        /*0018*/ 	.dword	vprintf


//--------------------- .text._Z19checkNoChangeKernelPiS_iiS_ --------------------------
	.section	.text._Z19checkNoChangeKernelPiS_iiS_,"ax",@progbits
	.align	128
        .global         _Z19checkNoChangeKernelPiS_iiS_
        .type           _Z19checkNoChangeKernelPiS_iiS_,@function
        .size           _Z19checkNoChangeKernelPiS_iiS_,(.L_x_54 - _Z19checkNoChangeKernelPiS_iiS_)
        .other          _Z19checkNoChangeKernelPiS_iiS_,@"STO_CUDA_ENTRY STV_DEFAULT"
_Z19checkNoChangeKernelPiS_iiS_:
.text._Z19checkNoChangeKernelPiS_iiS_:
[----:B------:R-:W-:Y:S01]  /*0000*/  LDC R1, c[0x0][0x37c] ;  /* 0x0000df00ff017b82 */ /* 0x000fe20000000800 */
[----:B------:R-:W0:Y:S07]  /*0010*/  S2R R2, SR_TID.Y ;  /* 0x0000000000027919 */ /* 0x000e2e0000002200 */
[----:B------:R-:W1:Y:S01]  /*0020*/  LDC R0, c[0x0][0x360] ;  /* 0x0000d800ff007b82 */ /* 0x000e620000000800 */
[----:B------:R-:W2:Y:S01]  /*0030*/  LDCU.64 UR6, c[0x0][0x390] ;  /* 0x00007200ff0677ac */ /* 0x000ea20008000a00 */
[----:B------:R-:W1:Y:S06]  /*0040*/  S2R R3, SR_TID.X ;  /* 0x0000000000037919 */ /* 0x000e6c0000002100 */
[----:B------:R-:W0:Y:S08]  /*0050*/  S2UR UR5, SR_CTAID.Y ;  /* 0x00000000000579c3 */ /* 0x000e300000002600 */
[----:B------:R-:W0:Y:S08]  /*0060*/  LDC R7, c[0x0][0x364] ;  /* 0x0000d900ff077b82 */ /* 0x000e300000000800 */
[----:B------:R-:W1:Y:S01]  /*0070*/  S2UR UR4, SR_CTAID.X ;  /* 0x00000000000479c3 */ /* 0x000e620000002500 */
[----:B0-----:R-:W-:-:S05]  /*0080*/  IMAD R7, R7, UR5, R2 ;  /* 0x0000000507077c24 */ /* 0x001fca000f8e0202 */
[----:B--2---:R-:W-:Y:S01]  /*0090*/  ISETP.GE.AND P0, PT, R7, UR7, PT ;  /* 0x0000000707007c0c */ /* 0x004fe2000bf06270 */
[----:B-1----:R-:W-:-:S05]  /*00a0*/  IMAD R0, R0, UR4, R3 ;  /* 0x0000000400007c24 */ /* 0x002fca000f8e0203 */
[----:B------:R-:W-:-:S13]  /*00b0*/  ISETP.GE.OR P0, PT, R0, UR6, P0 ;  /* 0x0000000600007c0c */ /* 0x000fda0008706670 */
[----:B------:R-:W-:Y:S05]  /*00c0*/  @P0 EXIT ;  /* 0x000000000000094d */ /* 0x000fea0003800000 */
[----:B------:R-:W0:Y:S01]  /*00d0*/  LDC.64 R2, c[0x0][0x380] ;  /* 0x0000e000ff027b82 */ /* 0x000e220000000a00 */
[----:B------:R-:W1:Y:S01]  /*00e0*/  LDCU.64 UR4, c[0x0][0x358] ;  /* 0x00006b00ff0477ac */ /* 0x000e620008000a00 */
[----:B------:R-:W-:-:S06]  /*00f0*/  IMAD R7, R7, UR6, R0 ;  /* 0x0000000607077c24 */ /* 0x000fcc000f8e0200 */
[----:B------:R-:W2:Y:S01]  /*0100*/  LDC.64 R4, c[0x0][0x388] ;  /* 0x0000e200ff047b82 */ /* 0x000ea20000000a00 */
[----:B0-----:R-:W-:-:S06]  /*0110*/  IMAD.WIDE R2, R7, 0x4, R2 ;  /* 0x0000000407027825 */ /* 0x001fcc00078e0202 */
[----:B-1----:R-:W3:Y:S01]  /*0120*/  LDG.E R2, desc[UR4][R2.64] ;  /* 0x0000000402027981 */ /* 0x002ee2000c1e1900 */
[----:B--2---:R-:W-:-:S06]  /*0130*/  IMAD.WIDE R4, R7, 0x4, R4 ;  /* 0x0000000407047825 */ /* 0x004fcc00078e0204 */
[----:B------:R-:W3:Y:S02]  /*0140*/  LDG.E R5, desc[UR4][R4.64] ;  /* 0x0000000404057981 */ /* 0x000ee4000c1e1900 */
[----:B---3--:R-:W-:-:S13]  /*0150*/  ISETP.NE.AND P0, PT, R2, R5, PT ;  /* 0x000000050200720c */ /* 0x008fda0003f05270 */
[----:B------:R-:W-:Y:S05]  /*0160*/  @!P0 EXIT ;  /* 0x000000000000894d */ /* 0x000fea0003800000 */
[----:B------:R-:W0:Y:S02]  /*0170*/  LDC.64 R2, c[0x0][0x398] ;  /* 0x0000e600ff027b82 */ /* 0x000e240000000a00 */
[----:B0-----:R-:W-:Y:S01]  /*0180*/  STG.E desc[UR4][R2.64], RZ ;  /* 0x000000ff02007986 */ /* 0x001fe2000c101904 */
[----:B------:R-:W-:Y:S05]  /*0190*/  EXIT ;  /* 0x000000000000794d */ /* 0x000fea0003800000 */
.L_x_0:
[----:B------:R-:W-:-:S00]  /*01a0*/  BRA `(.L_x_0) ;  /* 0xfffffffc00fc7947 */ /* 0x000fc0000383ffff */
[----:B------:R-:W-:-:S00]  /*01b0*/  NOP ;  /* 0x0000000000007918 */ /* 0x000fc00000000000 */
        /* <DEDUP_REMOVED lines=12> */
.L_x_54:


//--------------------- .text._Z18checkAllDeadKernelPiiiS_ --------------------------
	.section	.text._Z18checkAllDeadKernelPiiiS_,"ax",@progbits
	.align	128
        .global         _Z18checkAllDeadKernelPiiiS_
        .type           _Z18checkAllDeadKernelPiiiS_,@function
        .size           _Z18checkAllDeadKernelPiiiS_,(.L_x_55 - _Z18checkAllDeadKernelPiiiS_)
        .other          _Z18checkAllDeadKernelPiiiS_,@"STO_CUDA_ENTRY STV_DEFAULT"
_Z18checkAllDeadKernelPiiiS_:
.text._Z18checkAllDeadKernelPiiiS_:
        /* <DEDUP_REMOVED lines=15> */
[----:B------:R-:W-:-:S04]  /*00f0*/  IMAD R5, R5, UR6, R0 ;  /* 0x0000000605057c24 */ /* 0x000fc8000f8e0200 */
[----:B0-----:R-:W-:-:S06]  /*0100*/  IMAD.WIDE R2, R5, 0x4, R2 ;  /* 0x0000000405027825 */ /* 0x001fcc00078e0202 */
[----:B-1----:R-:W2:Y:S02]  /*0110*/  LDG.E R2, desc[UR4][R2.64] ;  /* 0x0000000402027981 */ /* 0x002ea4000c1e1900 */
[----:B--2---:R-:W-:-:S13]  /*0120*/  ISETP.NE.AND P0, PT, R2, 0x1, PT ;  /* 0x000000010200780c */ /* 0x004fda0003f05270 */
[----:B------:R-:W-:Y:S05]  /*0130*/  @P0 EXIT ;  /* 0x000000000000094d */ /* 0x000fea0003800000 */
[----:B------:R-:W0:Y:S02]  /*0140*/  LDC.64 R2, c[0x0][0x390] ;  /* 0x0000e400ff027b82 */ /* 0x000e240000000a00 */
[----:B0-----:R-:W-:Y:S01]  /*0150*/  STG.E desc[UR4][R2.64], RZ ;  /* 0x000000ff02007986 */ /* 0x001fe2000c101904 */
[----:B------:R-:W-:Y:S05]  /*0160*/  EXIT ;  /* 0x000000000000794d */ /* 0x000fea0003800000 */
.L_x_1:
        /* <DEDUP_REMOVED lines=9> */
.L_x_55:


//--------------------- .text._Z16gameOfLifeKernelPiS_iii --------------------------
	.section	.text._Z16gameOfLifeKernelPiS_iii,"ax",@progbits
	.align	128
        .global         _Z16gameOfLifeKernelPiS_iii
        .type           _Z16gameOfLifeKernelPiS_iii,@function
        .size           _Z16gameOfLifeKernelPiS_iii,(.L_x_56 - _Z16gameOfLifeKernelPiS_iii)
        .other          _Z16gameOfLifeKernelPiS_iii,@"STO_CUDA_ENTRY STV_DEFAULT"
_Z16gameOfLifeKernelPiS_iii:
.text._Z16gameOfLifeKernelPiS_iii:
[----:B------:R-:W0:Y:S01]  /*0000*/  LDC R1, c[0x0][0x37c] ;  /* 0x0000df00ff017b82 */ /* 0x000e220000000800 */
[----:B------:R-:W1:Y:S01]  /*0010*/  S2R R3, SR_TID.Y ;  /* 0x0000000000037919 */ /* 0x000e620000002200 */
[----:B------:R-:W2:Y:S06]  /*0020*/  LDCU UR5, c[0x0][0x2fc] ;  /* 0x00005f80ff0577ac */ /* 0x000eac0008000800 */
[----:B------:R-:W3:Y:S01]  /*0030*/  LDC R17, c[0x0][0x360] ;  /* 0x0000d800ff117b82 */ /* 0x000ee20000000800 */
[----:B0-----:R-:W-:Y:S01]  /*0040*/  VIADD R1, R1, 0xfffffff8 ;  /* 0xfffffff801017836 */ /* 0x001fe20000000000 */
[----:B------:R-:W3:Y:S01]  /*0050*/  S2R R2, SR_TID.X ;  /* 0x0000000000027919 */ /* 0x000ee20000002100 */
[----:B------:R-:W0:Y:S05]  /*0060*/  LDCU UR4, c[0x0][0x2f8] ;  /* 0x00005f00ff0477ac */ /* 0x000e2a0008000800 */
[----:B------:R-:W1:Y:S08]  /*0070*/  S2UR UR7, SR_CTAID.Y ;  /* 0x00000000000779c3 */ /* 0x000e700000002600 */
[----:B------:R-:W1:Y:S01]  /*0080*/  LDC R0, c[0x0][0x364] ;  /* 0x0000d900ff007b82 */ /* 0x000e620000000800 */
[----:B0-----:R-:W-:-:S07]  /*0090*/  IADD3 R19, P1, PT, R1, UR4, RZ ;  /* 0x0000000401137c10 */ /* 0x001fce000ff3e0ff */
[----:B------:R-:W3:Y:S01]  /*00a0*/  S2UR UR6, SR_CTAID.X ;  /* 0x00000000000679c3 */ /* 0x000ee20000002500 */
[----:B--2---:R-:W-:-:S07]  /*00b0*/  IMAD.X R18, RZ, RZ, UR5, P1 ;  /* 0x00000005ff127e24 */ /* 0x004fce00088e06ff */
[----:B------:R-:W0:Y:S01]  /*00c0*/  LDC.64 R6, c[0x0][0x390] ;  /* 0x0000e400ff067b82 */ /* 0x000e220000000a00 */
[----:B-1----:R-:W-:Y:S02]  /*00d0*/  IMAD R0, R0, UR7, R3 ;  /* 0x0000000700007c24 */ /* 0x002fe4000f8e0203 */
[----:B---3--:R-:W-:-:S03]  /*00e0*/  IMAD R17, R17, UR6, R2 ;  /* 0x0000000611117c24 */ /* 0x008fc6000f8e0202 */
[----:B0-----:R-:W-:-:S04]  /*00f0*/  ISETP.GE.AND P0, PT, R0, R7, PT ;  /* 0x000000070000720c */ /* 0x001fc80003f06270 */
[----:B------:R-:W-:-:S13]  /*0100*/  ISETP.GE.OR P0, PT, R17, R6, P0 ;  /* 0x000000061100720c */ /* 0x000fda0000706670 */
[----:B------:R-:W-:Y:S05]  /*0110*/  @P0 EXIT ;  /* 0x000000000000094d */ /* 0x000fea0003800000 */
[C---:B------:R-:W-:Y:S01]  /*0120*/  ISETP.NE.AND P1, PT, R0.reuse, RZ, PT ;  /* 0x000000ff0000720c */ /* 0x040fe20003f25270 */
[----:B------:R-:W0:Y:S01]  /*0130*/  LDCU.64 UR4, c[0x0][0x380] ;  /* 0x00007000ff0477ac */ /* 0x000e220008000a00 */
[C---:B------:R-:W-:Y:S01]  /*0140*/  IMAD R21, R0.reuse, R6, RZ ;  /* 0x0000000600157224 */ /* 0x040fe200078e02ff */
[----:B------:R-:W-:Y:S01]  /*0150*/  SHF.R.S32.HI R10, RZ, 0x1f, R17 ;  /* 0x0000001fff0a7819 */ /* 0x000fe20000011411 */
[----:B------:R-:W-:Y:S01]  /*0160*/  VIADD R20, R0, 0x1 ;  /* 0x0000000100147836 */ /* 0x000fe20000000000 */
[----:B------:R-:W-:Y:S01]  /*0170*/  ISETP.LT.OR P4, PT, R17, RZ, !P1 ;  /* 0x000000ff1100720c */ /* 0x000fe20004f81670 */
[----:B------:R-:W-:Y:S01]  /*0180*/  IMAD.IADD R8, R21, 0x1, -R6 ;  /* 0x0000000115087824 */ /* 0x000fe200078e0a06 */
[----:B------:R-:W1:Y:S01]  /*0190*/  LDCU.64 UR36, c[0x0][0x358] ;  /* 0x00006b00ff2477ac */ /* 0x000e620008000a00 */
[C---:B------:R-:W-:Y:S01]  /*01a0*/  VIADD R5, R17.reuse, 0x1 ;  /* 0x0000000111057836 */ /* 0x040fe20000000000 */
[----:B------:R-:W-:Y:S01]  /*01b0*/  ISETP.GE.U32.AND P0, PT, R20, R7, PT ;  /* 0x000000071400720c */ /* 0x000fe20003f06070 */
[----:B------:R-:W-:Y:S01]  /*01c0*/  IMAD.MOV.U32 R16, RZ, RZ, RZ ;  /* 0x000000ffff107224 */ /* 0x000fe200078e00ff */
[C---:B------:R-:W-:Y:S01]  /*01d0*/  IADD3 R2, P2, PT, R17.reuse, R8, RZ ;  /* 0x0000000811027210 */ /* 0x040fe20007f5e0ff */
[----:B------:R-:W-:Y:S01]  /*01e0*/  IMAD R22, R6, 0x2, R8 ;  /* 0x0000000206167824 */ /* 0x000fe200078e0208 */
[----:B------:R-:W-:-:S02]  /*01f0*/  ISETP.LT.OR P0, PT, R17, RZ, P0 ;  /* 0x000000ff1100720c */ /* 0x000fc40000701670 */
[----:B------:R-:W-:Y:S02]  /*0200*/  LEA.HI.X.SX32 R9, R8, R10, 0x1, P2 ;  /* 0x0000000a08097211 */ /* 0x000fe400010f0eff */
[-C--:B------:R-:W-:Y:S01]  /*0210*/  ISETP.GE.AND P3, PT, R5, R6.reuse, PT ;  /* 0x000000060500720c */ /* 0x080fe20003f66270 */
[----:B------:R-:W2:Y:S01]  /*0220*/  @!P4 LDC.64 R14, c[0x0][0x380] ;  /* 0x0000e000ff0ecb82 */ /* 0x000ea20000000a00 */
[C---:B------:R-:W-:Y:S01]  /*0230*/  @!P4 IMAD.IADD R3, R17.reuse, 0x1, R8 ;  /* 0x000000011103c824 */ /* 0x040fe200078e0208 */
[C---:B0-----:R-:W-:Y:S02]  /*0240*/  LEA R12, P2, R2.reuse, UR4, 0x2 ;  /* 0x00000004020c7c11 */ /* 0x041fe4000f8410ff */
[C---:B------:R-:W-:Y:S02]  /*0250*/  ISETP.LT.OR P1, PT, R17.reuse, 0x1, !P1 ;  /* 0x000000011100780c */ /* 0x040fe40004f21670 */
[----:B------:R-:W-:Y:S02]  /*0260*/  LEA.HI.X R13, R2, UR5, R9, 0x2, P2 ;  /* 0x00000005020d7c11 */ /* 0x000fe400090f1409 */
[C---:B------:R-:W-:Y:S01]  /*0270*/  ISETP.GT.AND P3, PT, R17.reuse, -0x2, !P3 ;  /* 0xfffffffe1100780c */ /* 0x040fe20005f64270 */
[----:B------:R-:W0:Y:S01]  /*0280*/  @!P0 LDC.64 R4, c[0x0][0x380] ;  /* 0x0000e000ff048b82 */ /* 0x000e220000000a00 */
[----:B------:R-:W-:-:S02]  /*0290*/  ISETP.GT.AND P2, PT, R17, R6, PT ;  /* 0x000000061100720c */ /* 0x000fc40003f44270 */
[----:B------:R-:W-:Y:S02]  /*02a0*/  ISETP.EQ.OR P5, PT, R0, RZ, !P3 ;  /* 0x000000ff0000720c */ /* 0x000fe40005fa2670 */
[C---:B------:R-:W-:Y:S02]  /*02b0*/  IADD3 R9, P6, PT, R17.reuse, R21, RZ ;  /* 0x0000001511097210 */ /* 0x040fe40007fde0ff */
[----:B------:R-:W-:Y:S01]  /*02c0*/  ISETP.GT.AND P2, PT, R17, RZ, !P2 ;  /* 0x000000ff1100720c */ /* 0x000fe20005744270 */
[----:B-1----:R-:W3:Y:S01]  /*02d0*/  @!P1 LDG.E R16, desc[UR36][R12.64+-0x4] ;  /* 0xfffffc240c109981 */ /* 0x002ee2000c1e1900 */
[----:B------:R-:W-:Y:S01]  /*02e0*/  LEA.HI.X.SX32 R24, R21, R10, 0x1, P6 ;  /* 0x0000000a15187211 */ /* 0x000fe200030f0eff */
[----:B--2---:R-:W-:-:S06]  /*02f0*/  @!P4 IMAD.WIDE R14, R3, 0x4, R14 ;  /* 0x00000004030ec825 */ /* 0x004fcc00078e020e */
[----:B------:R-:W2:Y:S01]  /*0300*/  @!P5 LDG.E R23, desc[UR36][R12.64+0x4] ;  /* 0x000004240c17d981 */ /* 0x000ea2000c1e1900 */
[----:B------:R-:W1:Y:S01]  /*0310*/  LDC.64 R2, c[0x0][0x380] ;  /* 0x0000e000ff027b82 */ /* 0x000e620000000a00 */
[----:B------:R-:W-:Y:S02]  /*0320*/  IADD3 R11, P6, PT, R17, R22, RZ ;  /* 0x00000016110b7210 */ /* 0x000fe40007fde0ff */
[C---:B------:R-:W-:Y:S01]  /*0330*/  LEA R8, P1, R9.reuse, UR4, 0x2 ;  /* 0x0000000409087c11 */ /* 0x040fe2000f8210ff */
[----:B------:R-:W3:Y:S01]  /*0340*/  @!P4 LDG.E R15, desc[UR36][R14.64] ;  /* 0x000000240e0fc981 */ /* 0x000ee2000c1e1900 */
[----:B------:R-:W-:Y:S02]  /*0350*/  LEA.HI.X.SX32 R22, R22, R10, 0x1, P6 ;  /* 0x0000000a16167211 */ /* 0x000fe400030f0eff */
[----:B------:R-:W-:Y:S02]  /*0360*/  LEA.HI.X R9, R9, UR5, R24, 0x2, P1 ;  /* 0x0000000509097c11 */ /* 0x000fe400088f1418 */
[----:B------:R-:W-:Y:S01]  /*0370*/  ISETP.GE.U32.OR P6, PT, R20, R7, !P2 ;  /* 0x000000071400720c */ /* 0x000fe200057c6470 */
[----:B------:R-:W-:Y:S01]  /*0380*/  IMAD.IADD R21, R17, 0x1, R21 ;  /* 0x0000000111157824 */ /* 0x000fe200078e0215 */
[----:B------:R-:W-:Y:S01]  /*0390*/  LEA R10, P1, R11, UR4, 0x2 ;  /* 0x000000040b0a7c11 */ /* 0x000fe2000f8210ff */
[----:B------:R-:W4:Y:S02]  /*03a0*/  @P2 LDG.E R25, desc[UR36][R8.64+-0x4] ;  /* 0xfffffc2408192981 */ /* 0x000f24000c1e1900 */
[----:B------:R-:W-:Y:S01]  /*03b0*/  @!P0 IMAD.IADD R27, R21, 0x1, R6 ;  /* 0x00000001151b8824 */ /* 0x000fe200078e0206 */
[----:B------:R-:W-:-:S02]  /*03c0*/  LEA.HI.X R11, R11, UR5, R22, 0x2, P1 ;  /* 0x000000050b0b7c11 */ /* 0x000fc400088f1416 */
[----:B------:R-:W-:Y:S02]  /*03d0*/  ISETP.GE.U32.OR P1, PT, R20, R7, !P3 ;  /* 0x000000071400720c */ /* 0x000fe40005f26470 */
[----:B------:R-:W5:Y:S01]  /*03e0*/  @P3 LDG.E R7, desc[UR36][R8.64+0x4] ;  /* 0x0000042408073981 */ /* 0x000f62000c1e1900 */
[----:B0-----:R-:W-:-:S03]  /*03f0*/  @!P0 IMAD.WIDE R4, R27, 0x4, R4 ;  /* 0x000000041b048825 */ /* 0x001fc600078e0204 */
[----:B------:R-:W5:Y:S01]  /*0400*/  @!P6 LDG.E R27, desc[UR36][R10.64+-0x4] ;  /* 0xfffffc240a1be981 */ /* 0x000f62000c1e1900 */
[----:B-1----:R-:W-:-:S03]  /*0410*/  IMAD.WIDE R2, R21, 0x4, R2 ;  /* 0x0000000415027825 */ /* 0x002fc600078e0202 */
[----:B------:R-:W5:Y:S04]  /*0420*/  @!P0 LDG.E R5, desc[UR36][R4.64] ;  /* 0x0000002404058981 */ /* 0x000f68000c1e1900 */
[----:B------:R-:W5:Y:S04]  /*0430*/  LDG.E R2, desc[UR36][R2.64] ;  /* 0x0000002402027981 */ /* 0x000f68000c1e1900 */
[----:B------:R-:W5:Y:S01]  /*0440*/  @!P1 LDG.E R13, desc[UR36][R10.64+0x4] ;  /* 0x000004240a0d9981 */ /* 0x000f62000c1e1900 */
[----:B---3--:R-:W-:-:S05]  /*0450*/  @!P4 IMAD.IADD R16, R16, 0x1, R15 ;  /* 0x000000011010c824 */ /* 0x008fca00078e020f */
[----:B--2---:R-:W-:-:S05]  /*0460*/  @!P5 IADD3 R16, PT, PT, R16, R23, RZ ;  /* 0x000000171010d210 */ /* 0x004fca0007ffe0ff */
[----:B----4-:R-:W-:-:S04]  /*0470*/  @P2 IMAD.IADD R16, R16, 0x1, R25 ;  /* 0x0000000110102824 */ /* 0x010fc800078e0219 */
[----:B-----5:R-:W-:Y:S02]  /*0480*/  @P3 IMAD.IADD R16, R16, 0x1, R7 ;  /* 0x0000000110103824 */ /* 0x020fe400078e0207 */
[----:B------:R-:W0:Y:S02]  /*0490*/  LDC.64 R6, c[0x0][0x388] ;  /* 0x0000e200ff067b82 */ /* 0x000e240000000a00 */
[----:B------:R-:W-:-:S04]  /*04a0*/  @!P6 IMAD.IADD R16, R16, 0x1, R27 ;  /* 0x000000011010e824 */ /* 0x000fc800078e021b */
[----:B------:R-:W-:Y:S01]  /*04b0*/  @!P0 IMAD.IADD R16, R16, 0x1, R5 ;  /* 0x0000000110108824 */ /* 0x000fe200078e0205 */
[----:B------:R-:W-:Y:S01]  /*04c0*/  ISETP.NE.AND P2, PT, R2, 0x1, PT ;  /* 0x000000010200780c */ /* 0x000fe20003f45270 */
[----:B------:R-:W-:Y:S02]  /*04d0*/  IMAD.MOV.U32 R2, RZ, RZ, 0x2 ;  /* 0x00000002ff027424 */ /* 0x000fe400078e00ff */
[----:B------:R-:W-:Y:S01]  /*04e0*/  @!P1 IMAD.IADD R16, R16, 0x1, R13 ;  /* 0x0000000110109824 */ /* 0x000fe200078e020d */
[----:B------:R-:W-:Y:S02]  /*04f0*/  LOP3.LUT P0, RZ, R17, R0, RZ, 0xfc, !PT ;  /* 0x0000000011ff7212 */ /* 0x000fe4000780fcff */
[----:B------:R-:W-:-:S07]  /*0500*/  SEL R2, R2, 0x3, !P2 ;  /* 0x0000000302027807 */ /* 0x000fce0005000000 */
[----:B------:R-:W-:-:S04]  /*0510*/  @!P2 LOP3.LUT R16, R16, 0xfffffffe, RZ, 0xc0, !PT ;  /* 0xfffffffe1010a812 */ /* 0x000fc800078ec0ff */
[----:B------:R-:W-:Y:S01]  /*0520*/  ISETP.NE.AND P1, PT, R16, R2, PT ;  /* 0x000000021000720c */ /* 0x000fe20003f25270 */
[----:B0-----:R-:W-:-:S03]  /*0530*/  IMAD.WIDE R2, R21, 0x4, R6 ;  /* 0x0000000415027825 */ /* 0x001fc600078e0206 */
[----:B------:R-:W-:-:S05]  /*0540*/  SEL R5, RZ, 0x1, P1 ;  /* 0x00000001ff057807 */ /* 0x000fca0000800000 */
[----:B------:R0:W-:Y:S01]  /*0550*/  STG.E desc[UR36][R2.64], R5 ;  /* 0x0000000502007986 */ /* 0x0001e2000c101924 */
[----:B------:R-:W-:Y:S05]  /*0560*/  @P0 EXIT ;  /* 0x000000000000094d */ /* 0x000fea0003800000 */
[----:B------:R-:W1:Y:S01]  /*0570*/  LDC R8, c[0x0][0x398] ;  /* 0x0000e600ff087b82 */ /* 0x000e620000000800 */
[----:B------:R-:W-:Y:S01]  /*0580*/  MOV R0, 0x18 ;  /* 0x0000001800007802 */ /* 0x000fe20000000f00 */
[----:B------:R-:W2:Y:S01]  /*0590*/  LDCU.64 UR4, c[0x4][URZ] ;  /* 0x01000000ff0477ac */ /* 0x000ea20008000a00 */
[----:B------:R-:W-:Y:S02]  /*05a0*/  IMAD.MOV.U32 R6, RZ, RZ, R19 ;  /* 0x000000ffff067224 */ /* 0x000fe400078e0013 */
[----:B------:R-:W-:Y:S01]  /*05b0*/  IMAD.MOV.U32 R7, RZ, RZ, R18 ;  /* 0x000000ffff077224 */ /* 0x000fe200078e0012 */
[----:B------:R-:W3:Y:S02]  /*05c0*/  LDCU UR38, c[0x0][0x390] ;  /* 0x00007200ff2677ac */ /* 0x000ee40008000800 */
[----:B0-----:R0:W4:Y:S01]  /*05d0*/  LDC.64 R2, c[0x4][R0] ;  /* 0x0100000000027b82 */ /* 0x0011220000000a00 */
[----:B--2---:R-:W-:Y:S02]  /*05e0*/  IMAD.U32 R4, RZ, RZ, UR4 ;  /* 0x00000004ff047e24 */ /* 0x004fe4000f8e00ff */
[----:B------:R-:W-:Y:S01]  /*05f0*/  IMAD.U32 R5, RZ, RZ, UR5 ;  /* 0x00000005ff057e24 */ /* 0x000fe2000f8e00ff */
[----:B-1-3--:R0:W-:Y:S06]  /*0600*/  STL [R1], R8 ;  /* 0x0000000801007387 */ /* 0x00a1ec0000100800 */
[----:B------:R-:W-:-:S07]  /*0610*/  LEPC R20, `(.L_x_2) ;  /* 0x000000001014794e */ /* 0x000fce0000000000 */
[----:B0---4-:R-:W-:Y:S05]  /*0620*/  CALL.ABS.NOINC R2 ;  /* 0x0000000002007343 */ /* 0x011fea0003c00000 */
.L_x_2:
[----:B------:R-:W0:Y:S01]  /*0630*/  LDC R24, c[0x0][0x390] ;  /* 0x0000e400ff187b82 */ /* 0x000e220000000800 */
[----:B------:R-:W-:Y:S01]  /*0640*/  BSSY.RECONVERGENT B8, `(.L_x_3) ;  /* 0x0000230000087945 */ /* 0x000fe20003800200 */
[----:B0-----:R-:W-:-:S13]  /*0650*/  ISETP.GE.AND P0, PT, R24, 0x1, PT ;  /* 0x000000011800780c */ /* 0x001fda0003f06270 */
[----:B------:R-:W-:Y:S05]  /*0660*/  @!P0 BRA `(.L_x_4) ;  /* 0x0000001c00cc8947 */ /* 0x000fea0003800000 */
[----:B------:R-:W-:Y:S01]  /*0670*/  BSSY.RECONVERGENT B7, `(.L_x_5) ;  /* 0x00001f1000077945 */ /* 0x000fe20003800200 */
[C---:B------:R-:W-:Y:S01]  /*0680*/  LOP3.LUT R26, R24.reuse, 0xf, RZ, 0xc0, !PT ;  /* 0x0000000f181a7812 */ /* 0x040fe200078ec0ff */
[----:B------:R-:W-:Y:S01]  /*0690*/  IMAD.MOV.U32 R23, RZ, RZ, RZ ;  /* 0x000000ffff177224 */ /* 0x000fe200078e00ff */
[C---:B------:R-:W-:Y:S02]  /*06a0*/  LOP3.LUT R25, R24.reuse, 0x7, RZ, 0xc0, !PT ;  /* 0x0000000718197812 */ /* 0x040fe400078ec0ff */
[----:B------:R-:W-:-:S07]  /*06b0*/  LOP3.LUT R24, R24, 0x3, RZ, 0xc0, !PT ;  /* 0x0000000318187812 */ /* 0x000fce00078ec0ff */
.L_x_42:
[----:B------:R-:W0:Y:S01]  /*06c0*/  LDCU UR4, c[0x0][0x390] ;  /* 0x00007200ff0477ac */ /* 0x000e220008000800 */
[----:B------:R-:W-:Y:S01]  /*06d0*/  HFMA2 R17, -RZ, RZ, 0, 0 ;  /* 0x00000000ff117431 */ /* 0x000fe200000001ff */
[----:B0-----:R-:W-:Y:S02]  /*06e0*/  UISETP.GE.U32.AND UP0, UPT, UR4, 0x10, UPT ;  /* 0x000000100400788c */ /* 0x001fe4000bf06070 */
[----:B------:R-:W-:-:S07]  /*06f0*/  IMAD R22, R23, UR4, RZ ;  /* 0x0000000417167c24 */ /* 0x000fce000f8e02ff */
[----:B------:R-:W-:Y:S05]  /*0700*/  BRA.U !UP0, `(.L_x_6) ;  /* 0x0000000d08887547 */ /* 0x000fea000b800000 */
[----:B------:R-:W0:Y:S01]  /*0710*/  LDC.64 R2, c[0x0][0x380] ;  /* 0x0000e000ff027b82 */ /* 0x000e220000000a00 */
[----:B------:R-:W-:Y:S01]  /*0720*/  ULOP3.LUT UR4, UR4, 0x7ffffff0, URZ, 0xc0, !UPT ;  /* 0x7ffffff004047892 */ /* 0x000fe2000f8ec0ff */
[----:B------:R-:W-:Y:S03]  /*0730*/  BSSY.RECONVERGENT B6, `(.L_x_6) ;  /* 0x00000df000067945 */ /* 0x000fe60003800200 */
[----:B------:R-:W-:-:S06]  /*0740*/  UIADD3 UR4, UPT, UPT, -UR4, URZ, URZ ;  /* 0x000000ff04047290 */ /* 0x000fcc000fffe1ff */
[----:B------:R-:W-:Y:S02]  /*0750*/  IMAD.U32 R16, RZ, RZ, UR4 ;  /* 0x00000004ff107e24 */ /* 0x000fe4000f8e00ff */
[----:B0-----:R-:W-:-:S03]  /*0760*/  IMAD.WIDE.U32 R2, R22, 0x4, R2 ;  /* 0x0000000416027825 */ /* 0x001fc600078e0002 */
[----:B------:R-:W-:-:S05]  /*0770*/  IADD3 R28, P0, PT, R2, 0x20, RZ ;  /* 0x00000020021c7810 */ /* 0x000fca0007f1e0ff */
[----:B------:R-:W-:-:S08]  /*0780*/  IMAD.X R29, RZ, RZ, R3, P0 ;  /* 0x000000ffff1d7224 */ /* 0x000fd000000e0603 */
.L_x_23:
[----:B------:R-:W2:Y:S01]  /*0790*/  LDG.E R2, desc[UR36][R28.64+-0x20] ;  /* 0xffffe0241c027981 */ /* 0x000ea2000c1e1900 */
[----:B------:R-:W-:Y:S01]  /*07a0*/  IMAD.MOV.U32 R0, RZ, RZ, 0x2e ;  /* 0x0000002eff007424 */ /* 0x000fe200078e00ff */
[----:B------:R-:W0:Y:S01]  /*07b0*/  LDCU.64 UR4, c[0x4][0x8] ;  /* 0x01000100ff0477ac */ /* 0x000e220008000a00 */
[----:B------:R-:W-:Y:S02]  /*07c0*/  IMAD.MOV.U32 R6, RZ, RZ, R19 ;  /* 0x000000ffff067224 */ /* 0x000fe400078e0013 */
[----:B------:R-:W-:Y:S01]  /*07d0*/  IMAD.MOV.U32 R7, RZ, RZ, R18 ;  /* 0x000000ffff077224 */ /* 0x000fe200078e0012 */
[----:B------:R-:W-:-:S06]  /*07e0*/  ULOP3.LUT UR6, UR38, 0x7ffffff0, URZ, 0xc0, !UPT ;  /* 0x7ffffff026067892 */ /* 0x000fcc000f8ec0ff */
[----:B------:R-:W-:Y:S02]  /*07f0*/  IMAD.U32 R17, RZ, RZ, UR6 ;  /* 0x00000006ff117e24 */ /* 0x000fe4000f8e00ff */
[----:B0-----:R-:W-:Y:S02]  /*0800*/  IMAD.U32 R4, RZ, RZ, UR4 ;  /* 0x00000004ff047e24 */ /* 0x001fe4000f8e00ff */
[----:B------:R-:W-:Y:S01]  /*0810*/  IMAD.U32 R5, RZ, RZ, UR5 ;  /* 0x00000005ff057e24 */ /* 0x000fe2000f8e00ff */
[----:B--2---:R-:W-:Y:S02]  /*0820*/  ISETP.NE.AND P0, PT, R2, RZ, PT ;  /* 0x000000ff0200720c */ /* 0x004fe40003f05270 */
[----:B------:R-:W-:Y:S02]  /*0830*/  MOV R2, 0x18 ;  /* 0x0000001800027802 */ /* 0x000fe40000000f00 */
[----:B------:R-:W-:-:S04]  /*0840*/  SEL R0, R0, 0x30, !P0 ;  /* 0x0000003000007807 */ /* 0x000fc80004000000 */
[----:B------:R-:W0:Y:S01]  /*0850*/  LDC.64 R2, c[0x4][R2] ;  /* 0x0100000002027b82 */ /* 0x000e220000000a00 */
[----:B------:R1:W-:Y:S04]  /*0860*/  STL [R1], R0 ;  /* 0x0000000001007387 */ /* 0x0003e80000100800 */
[----:B------:R-:W-:-:S07]  /*0870*/  LEPC R20, `(.L_x_7) ;  /* 0x000000001014794e */ /* 0x000fce0000000000 */
[----:B01----:R-:W-:Y:S05]  /*0880*/  CALL.ABS.NOINC R2 ;  /* 0x0000000002007343 */ /* 0x003fea0003c00000 */
.L_x_7:
[----:B------:R-:W2:Y:S01]  /*0890*/  LDG.E R2, desc[UR36][R28.64+-0x1c] ;  /* 0xffffe4241c027981 */ /* 0x000ea2000c1e1900 */
[----:B------:R-:W-:Y:S01]  /*08a0*/  IMAD.MOV.U32 R0, RZ, RZ, 0x2e ;  /* 0x0000002eff007424 */ /* 0x000fe200078e00ff */
[----:B------:R-:W0:Y:S01]  /*08b0*/  LDCU.64 UR4, c[0x4][0x8] ;  /* 0x01000100ff0477ac */ /* 0x000e220008000a00 */
[----:B------:R-:W-:Y:S01]  /*08c0*/  MOV R6, R19 ;  /* 0x0000001300067202 */ /* 0x000fe20000000f00 */
[----:B------:R-:W-:Y:S02]  /*08d0*/  IMAD.MOV.U32 R7, RZ, RZ, R18 ;  /* 0x000000ffff077224 */ /* 0x000fe400078e0012 */
[----:B0-----:R-:W-:Y:S02]  /*08e0*/  IMAD.U32 R4, RZ, RZ, UR4 ;  /* 0x00000004ff047e24 */ /* 0x001fe4000f8e00ff */
[----:B------:R-:W-:Y:S01]  /*08f0*/  IMAD.U32 R5, RZ, RZ, UR5 ;  /* 0x00000005ff057e24 */ /* 0x000fe2000f8e00ff */
[----:B--2---:R-:W-:Y:S02]  /*0900*/  ISETP.NE.AND P0, PT, R2, RZ, PT ;  /* 0x000000ff0200720c */ /* 0x004fe40003f05270 */
[----:B------:R-:W-:-:S02]  /*0910*/  MOV R2, 0x18 ;  /* 0x0000001800027802 */ /* 0x000fc40000000f00 */
[----:B------:R-:W-:Y:S02]  /*0920*/  SEL R0, R0, 0x30, !P0 ;  /* 0x0000003000007807 */ /* 0x000fe40004000000 */
[----:B------:R0:W1:Y:S03]  /*0930*/  LDC.64 R8, c[0x4][R2] ;  /* 0x0100000002087b82 */ /* 0x0000660000000a00 */
[----:B------:R0:W-:Y:S04]  /*0940*/  STL [R1], R0 ;  /* 0x0000000001007387 */ /* 0x0001e80000100800 */
[----:B------:R-:W-:-:S07]  /*0950*/  LEPC R20, `(.L_x_8) ;  /* 0x000000001014794e */ /* 0x000fce0000000000 */
[----:B01----:R-:W-:Y:S05]  /*0960*/  CALL.ABS.NOINC R8 ;  /* 0x0000000008007343 */ /* 0x003fea0003c00000 */
.L_x_8:
[----:B------:R-:W2:Y:S01]  /*0970*/  LDG.E R3, desc[UR36][R28.64+-0x18] ;  /* 0xffffe8241c037981 */ /* 0x000ea2000c1e1900 */
[----:B------:R-:W-:Y:S01]  /*0980*/  IMAD.MOV.U32 R0, RZ, RZ, 0x2e ;  /* 0x0000002eff007424 */ /* 0x000fe200078e00ff */
[----:B------:R0:W1:Y:S01]  /*0990*/  LDC.64 R8, c[0x4][R2] ;  /* 0x0100000002087b82 */ /* 0x0000620000000a00 */
[----:B------:R-:W3:Y:S01]  /*09a0*/  LDCU.64 UR4, c[0x4][0x8] ;  /* 0x01000100ff0477ac */ /* 0x000ee20008000a00 */
[----:B------:R-:W-:Y:S02]  /*09b0*/  IMAD.MOV.U32 R6, RZ, RZ, R19 ;  /* 0x000000ffff067224 */ /* 0x000fe400078e0013 */
[----:B------:R-:W-:Y:S02]  /*09c0*/  IMAD.MOV.U32 R7, RZ, RZ, R18 ;  /* 0x000000ffff077224 */ /* 0x000fe400078e0012 */
[----:B---3--:R-:W-:Y:S02]  /*09d0*/  IMAD.U32 R4, RZ, RZ, UR4 ;  /* 0x00000004ff047e24 */ /* 0x008fe4000f8e00ff */
[----:B------:R-:W-:Y:S01]  /*09e0*/  IMAD.U32 R5, RZ, RZ, UR5 ;  /* 0x00000005ff057e24 */ /* 0x000fe2000f8e00ff */
[----:B--2---:R-:W-:-:S04]  /*09f0*/  ISETP.NE.AND P0, PT, R3, RZ, PT ;  /* 0x000000ff0300720c */ /* 0x004fc80003f05270 */
[----:B------:R-:W-:-:S05]  /*0a00*/  SEL R0, R0, 0x30, !P0 ;  /* 0x0000003000007807 */ /* 0x000fca0004000000 */
[----:B-1----:R0:W-:Y:S04]  /*0a10*/  STL [R1], R0 ;  /* 0x0000000001007387 */ /* 0x0021e80000100800 */
[----:B------:R-:W-:-:S07]  /*0a20*/  LEPC R20, `(.L_x_9) ;  /* 0x000000001014794e */ /* 0x000fce0000000000 */
[----:B0-----:R-:W-:Y:S05]  /*0a30*/  CALL.ABS.NOINC R8 ;  /* 0x0000000008007343 */ /* 0x001fea0003c00000 */
.L_x_9:
        /* <DEDUP_REMOVED lines=13> */
.L_x_10:
[----:B------:R-:W2:Y:S01]  /*0b10*/  LDG.E R3, desc[UR36][R28.64+-0x10] ;  /* 0xfffff0241c037981 */ /* 0x000ea2000c1e1900 */
[----:B------:R-:W-:Y:S01]  /*0b20*/  HFMA2 R0, -RZ, RZ, 0, 2.74181365966796875e-06 ;  /* 0x0000002eff007431 */ /* 0x000fe200000001ff */
        /* <DEDUP_REMOVED lines=11> */
.L_x_11:
        /* <DEDUP_REMOVED lines=13> */
.L_x_12:
[----:B------:R-:W2:Y:S01]  /*0cb0*/  LDG.E R3, desc[UR36][R28.64+-0x8] ;  /* 0xfffff8241c037981 */ /* 0x000ea2000c1e1900 */
[----:B------:R-:W-:Y:S01]  /*0cc0*/  IMAD.MOV.U32 R0, RZ, RZ, 0x2e ;  /* 0x0000002eff007424 */ /* 0x000fe200078e00ff */
[----:B------:R0:W1:Y:S01]  /*0cd0*/  LDC.64 R8, c[0x4][R2] ;  /* 0x0100000002087b82 */ /* 0x0000620000000a00 */
[----:B------:R-:W3:Y:S01]  /*0ce0*/  LDCU.64 UR4, c[0x4][0x8] ;  /* 0x01000100ff0477ac */ /* 0x000ee20008000a00 */
[----:B------:R-:W-:Y:S02]  /*0cf0*/  IMAD.MOV.U32 R6, RZ, RZ, R19 ;  /* 0x000000ffff067224 */ /* 0x000fe400078e0013 */
[----:B------:R-:W-:Y:S02]  /*0d00*/  IMAD.MOV.U32 R7, RZ, RZ, R18 ;  /* 0x000000ffff077224 */ /* 0x000fe400078e0012 */
[----:B---3--:R-:W-:Y:S01]  /*0d10*/  IMAD.U32 R4, RZ, RZ, UR4 ;  /* 0x00000004ff047e24 */ /* 0x008fe2000f8e00ff */
[----:B------:R-:W-:Y:S02]  /*0d20*/  MOV R5, UR5 ;  /* 0x0000000500057c02 */ /* 0x000fe40008000f00 */
[----:B--2---:R-:W-:-:S04]  /*0d30*/  ISETP.NE.AND P0, PT, R3, RZ, PT ;  /* 0x000000ff0300720c */ /* 0x004fc80003f05270 */
[----:B------:R-:W-:-:S05]  /*0d40*/  SEL R0, R0, 0x30, !P0 ;  /* 0x0000003000007807 */ /* 0x000fca0004000000 */
[----:B-1----:R0:W-:Y:S04]  /*0d50*/  STL [R1], R0 ;  /* 0x0000000001007387 */ /* 0x0021e80000100800 */
[----:B------:R-:W-:-:S07]  /*0d60*/  LEPC R20, `(.L_x_13) ;  /* 0x000000001014794e */ /* 0x000fce0000000000 */
[----:B0-----:R-:W-:Y:S05]  /*0d70*/  CALL.ABS.NOINC R8 ;  /* 0x0000000008007343 */ /* 0x001fea0003c00000 */
.L_x_13:
        /* <DEDUP_REMOVED lines=13> */
.L_x_14:
[----:B------:R-:W2:Y:S01]  /*0e50*/  LDG.E R3, desc[UR36][R28.64] ;  /* 0x000000241c037981 */ /* 0x000ea2000c1e1900 */
[----:B------:R-:W-:Y:S01]  /*0e60*/  IMAD.MOV.U32 R0, RZ, RZ, 0x2e ;  /* 0x0000002eff007424 */ /* 0x000fe200078e00ff */
[----:B------:R0:W1:Y:S01]  /*0e70*/  LDC.64 R8, c[0x4][R2] ;  /* 0x0100000002087b82 */ /* 0x0000620000000a00 */
[----:B------:R-:W3:Y:S01]  /*0e80*/  LDCU.64 UR4, c[0x4][0x8] ;  /* 0x01000100ff0477ac */ /* 0x000ee20008000a00 */
[----:B------:R-:W-:Y:S01]  /*0e90*/  IMAD.MOV.U32 R6, RZ, RZ, R19 ;  /* 0x000000ffff067224 */ /* 0x000fe200078e0013 */
[----:B------:R-:W-:Y:S01]  /*0ea0*/  MOV R7, R18 ;  /* 0x0000001200077202 */ /* 0x000fe20000000f00 */
[----:B---3--:R-:W-:Y:S02]  /*0eb0*/  IMAD.U32 R4, RZ, RZ, UR4 ;  /* 0x00000004ff047e24 */ /* 0x008fe4000f8e00ff */
[----:B------:R-:W-:Y:S01]  /*0ec0*/  IMAD.U32 R5, RZ, RZ, UR5 ;  /* 0x00000005ff057e24 */ /* 0x000fe2000f8e00ff */
[----:B--2---:R-:W-:-:S04]  /*0ed0*/  ISETP.NE.AND P0, PT, R3, RZ, PT ;  /* 0x000000ff0300720c */ /* 0x004fc80003f05270 */
[----:B------:R-:W-:-:S05]  /*0ee0*/  SEL R0, R0, 0x30, !P0 ;  /* 0x0000003000007807 */ /* 0x000fca0004000000 */
[----:B-1----:R0:W-:Y:S04]  /*0ef0*/  STL [R1], R0 ;  /* 0x0000000001007387 */ /* 0x0021e80000100800 */
[----:B------:R-:W-:-:S07]  /*0f00*/  LEPC R20, `(.L_x_15) ;  /* 0x000000001014794e */ /* 0x000fce0000000000 */
[----:B0-----:R-:W-:Y:S05]  /*0f10*/  CALL.ABS.NOINC R8 ;  /* 0x0000000008007343 */ /* 0x001fea0003c00000 */
.L_x_15:
        /* <DEDUP_REMOVED lines=13> */
.L_x_16:
        /* <DEDUP_REMOVED lines=13> */
.L_x_17:
[----:B------:R-:W2:Y:S01]  /*10c0*/  LDG.E R3, desc[UR36][R28.64+0xc] ;  /* 0x00000c241c037981 */ /* 0x000ea2000c1e1900 */
[----:B------:R-:W-:Y:S01]  /*10d0*/  IMAD.MOV.U32 R0, RZ, RZ, 0x2e ;  /* 0x0000002eff007424 */ /* 0x000fe200078e00ff */
[----:B------:R0:W1:Y:S01]  /*10e0*/  LDC.64 R8, c[0x4][R2] ;  /* 0x0100000002087b82 */ /* 0x0000620000000a00 */
[----:B------:R-:W3:Y:S01]  /*10f0*/  LDCU.64 UR4, c[0x4][0x8] ;  /* 0x01000100ff0477ac */ /* 0x000ee20008000a00 */
[----:B------:R-:W-:Y:S02]  /*1100*/  IMAD.MOV.U32 R6, RZ, RZ, R19 ;  /* 0x000000ffff067224 */ /* 0x000fe400078e0013 */
[----:B------:R-:W-:Y:S01]  /*1110*/  IMAD.MOV.U32 R7, RZ, RZ, R18 ;  /* 0x000000ffff077224 */ /* 0x000fe200078e0012 */
[----:B---3--:R-:W-:Y:S01]  /*1120*/  MOV R4, UR4 ;  /* 0x0000000400047c02 */ /* 0x008fe20008000f00 */
[----:B------:R-:W-:Y:S01]  /*1130*/  IMAD.U32 R5, RZ, RZ, UR5 ;  /* 0x00000005ff057e24 */ /* 0x000fe2000f8e00ff */
[----:B--2---:R-:W-:-:S04]  /*1140*/  ISETP.NE.AND P0, PT, R3, RZ, PT ;  /* 0x000000ff0300720c */ /* 0x004fc80003f05270 */
[----:B------:R-:W-:-:S05]  /*1150*/  SEL R0, R0, 0x30, !P0 ;  /* 0x0000003000007807 */ /* 0x000fca0004000000 */
[----:B-1----:R0:W-:Y:S04]  /*1160*/  STL [R1], R0 ;  /* 0x0000000001007387 */ /* 0x0021e80000100800 */
[----:B------:R-:W-:-:S07]  /*1170*/  LEPC R20, `(.L_x_18) ;  /* 0x000000001014794e */ /* 0x000fce0000000000 */
[----:B0-----:R-:W-:Y:S05]  /*1180*/  CALL.ABS.NOINC R8 ;  /* 0x0000000008007343 */ /* 0x001fea0003c00000 */
.L_x_18:
        /* <DEDUP_REMOVED lines=13> */
.L_x_19:
        /* <DEDUP_REMOVED lines=13> */
.L_x_20:
        /* <DEDUP_REMOVED lines=13> */
.L_x_21:
        /* <DEDUP_REMOVED lines=8> */
[----:B------:R-:W0:Y:S02]  /*1480*/  LDC.64 R2, c[0x4][R2] ;  /* 0x0100000002027b82 */ /* 0x000e240000000a00 */
[----:B------:R-:W-:-:S05]  /*1490*/  SEL R0, R0, 0x30, !P0 ;  /* 0x0000003000007807 */ /* 0x000fca0004000000 */
[----:B------:R1:W-:Y:S04]  /*14a0*/  STL [R1], R0 ;  /* 0x0000000001007387 */ /* 0x0003e80000100800 */
[----:B------:R-:W-:-:S07]  /*14b0*/  LEPC R20, `(.L_x_22) ;  /* 0x000000001014794e */ /* 0x000fce0000000000 */
[----:B01----:R-:W-:Y:S05]  /*14c0*/  CALL.ABS.NOINC R2 ;  /* 0x0000000002007343 */ /* 0x003fea0003c00000 */
.L_x_22:
[----:B------:R-:W-:Y:S01]  /*14d0*/  VIADD R16, R16, 0x10 ;  /* 0x0000001010107836 */ /* 0x000fe20000000000 */
[----:B------:R-:W-:-:S04]  /*14e0*/  IADD3 R28, P1, PT, R28, 0x40, RZ ;  /* 0x000000401c1c7810 */ /* 0x000fc80007f3e0ff */
[----:B------:R-:W-:Y:S01]  /*14f0*/  ISETP.NE.AND P0, PT, R16, RZ, PT ;  /* 0x000000ff1000720c */ /* 0x000fe20003f05270 */
[----:B------:R-:W-:-:S12]  /*1500*/  IMAD.X R29, RZ, RZ, R29, P1 ;  /* 0x000000ffff1d7224 */ /* 0x000fd800008e061d */
[----:B------:R-:W-:Y:S05]  /*1510*/  @P0 BRA `(.L_x_23) ;  /* 0xfffffff0009c0947 */ /* 0x000fea000383ffff */
[----:B------:R-:W-:Y:S05]  /*1520*/  BSYNC.RECONVERGENT B6 ;  /* 0x0000000000067941 */ /* 0x000fea0003800200 */
.L_x_6:
[----:B------:R-:W-:-:S13]  /*1530*/  ISETP.NE.AND P0, PT, R26, RZ, PT ;  /* 0x000000ff1a00720c */ /* 0x000fda0003f05270 */
[----:B------:R-:W-:Y:S05]  /*1540*/  @!P0 BRA `(.L_x_24) ;  /* 0x0000000c00dc8947 */ /* 0x000fea0003800000 */
[----:B------:R-:W0:Y:S01]  /*1550*/  LDCU UR4, c[0x0][0x2f8] ;  /* 0x00005f00ff0477ac */ /* 0x000e220008000800 */
[----:B------:R-:W-:-:S05]  /*1560*/  VIADD R0, R26, 0xffffffff ;  /* 0xffffffff1a007836 */ /* 0x000fca0000000000 */
[----:B------:R-:W-:Y:S01]  /*1570*/  ISETP.GE.U32.AND P0, PT, R0, 0x7, PT ;  /* 0x000000070000780c */ /* 0x000fe20003f06070 */
[----:B0-----:R-:W-:-:S12]  /*1580*/  VIADD R16, R19, -UR4 ;  /* 0x8000000413107c36 */ /* 0x001fd80008000000 */
[----:B------:R-:W-:Y:S05]  /*1590*/  @!P0 BRA `(.L_x_25) ;  /* 0x0000000400cc8947 */ /* 0x000fea0003800000 */
[----:B------:R-:W0:Y:S01]  /*15a0*/  LDC.64 R10, c[0x0][0x380] ;  /* 0x0000e000ff0a7b82 */ /* 0x000e220000000a00 */
[----:B------:R-:W-:Y:S01]  /*15b0*/  IMAD.IADD R3, R22, 0x1, R17 ;  /* 0x0000000116037824 */ /* 0x000fe200078e0211 */
[----:B------:R-:W-:Y:S01]  /*15c0*/  MOV R2, 0x18 ;  /* 0x0000001800027802 */ /* 0x000fe20000000f00 */
[----:B------:R-:W1:Y:S02]  /*15d0*/  LDCU.64 UR4, c[0x4][0x8] ;  /* 0x01000100ff0477ac */ /* 0x000e640008000a00 */
[----:B0-----:R-:W-:-:S06]  /*15e0*/  IMAD.WIDE.U32 R10, R3, 0x4, R10 ;  /* 0x00000004030a7825 */ /* 0x001fcc00078e000a */
[----:B------:R-:W2:Y:S01]  /*15f0*/  LDG.E R10, desc[UR36][R10.64] ;  /* 0x000000240a0a7981 */ /* 0x000ea2000c1e1900 */
[----:B------:R-:W-:Y:S01]  /*1600*/  IMAD.MOV.U32 R3, RZ, RZ, 0x2e ;  /* 0x0000002eff037424 */ /* 0x000fe200078e00ff */
[----:B------:R0:W3:Y:S01]  /*1610*/  LDC.64 R8, c[0x4][R2] ;  /* 0x0100000002087b82 */ /* 0x0000e20000000a00 */
[----:B-1----:R-:W-:Y:S01]  /*1620*/  IMAD.U32 R4, RZ, RZ, UR4 ;  /* 0x00000004ff047e24 */ /* 0x002fe2000f8e00ff */
[----:B------:R-:W-:Y:S01]  /*1630*/  MOV R7, R18 ;  /* 0x0000001200077202 */ /* 0x000fe20000000f00 */
[----:B------:R-:W-:Y:S02]  /*1640*/  IMAD.U32 R5, RZ, RZ, UR5 ;  /* 0x00000005ff057e24 */ /* 0x000fe4000f8e00ff */
[----:B------:R-:W-:Y:S01]  /*1650*/  IMAD.MOV.U32 R6, RZ, RZ, R19 ;  /* 0x000000ffff067224 */ /* 0x000fe200078e0013 */
[----:B--2---:R-:W-:-:S04]  /*1660*/  ISETP.NE.AND P0, PT, R10, RZ, PT ;  /* 0x000000ff0a00720c */ /* 0x004fc80003f05270 */
[----:B------:R-:W-:-:S05]  /*1670*/  SEL R3, R3, 0x30, !P0 ;  /* 0x0000003003037807 */ /* 0x000fca0004000000 */
[----:B---3--:R0:W-:Y:S04]  /*1680*/  STL [R16], R3 ;  /* 0x0000000310007387 */ /* 0x0081e80000100800 */
[----:B------:R-:W-:-:S07]  /*1690*/  LEPC R20, `(.L_x_26) ;  /* 0x000000001014794e */ /* 0x000fce0000000000 */
[----:B0-----:R-:W-:Y:S05]  /*16a0*/  CALL.ABS.NOINC R8 ;  /* 0x0000000008007343 */ /* 0x001fea0003c00000 */
.L_x_26:
[----:B------:R-:W0:Y:S01]  /*16b0*/  LDCU.64 UR4, c[0x0][0x380] ;  /* 0x00007000ff0477ac */ /* 0x000e220008000a00 */
[----:B------:R-:W-:-:S05]  /*16c0*/  IADD3 R0, P0, PT, R22, R17, RZ ;  /* 0x0000001116007210 */ /* 0x000fca0007f1e0ff */
[----:B------:R-:W-:Y:S01]  /*16d0*/  IMAD.X R3, RZ, RZ, RZ, P0 ;  /* 0x000000ffff037224 */ /* 0x000fe200000e06ff */
[----:B0-----:R-:W-:-:S04]  /*16e0*/  LEA R28, P0, R0, UR4, 0x2 ;  /* 0x00000004001c7c11 */ /* 0x001fc8000f8010ff */
[----:B------:R-:W-:Y:S01]  /*16f0*/  LEA.HI.X R29, R0, UR5, R3, 0x2, P0 ;  /* 0x00000005001d7c11 */ /* 0x000fe200080f1403 */
[----:B------:R-:W-:Y:S01]  /*1700*/  IMAD.MOV.U32 R9, RZ, RZ, 0x2e ;  /* 0x0000002eff097424 */ /* 0x000fe200078e00ff */
[----:B------:R-:W0:Y:S03]  /*1710*/  LDCU.64 UR4, c[0x4][0x8] ;  /* 0x01000100ff0477ac */ /* 0x000e260008000a00 */
[----:B------:R-:W2:Y:S01]  /*1720*/  LDG.E R0, desc[UR36][R28.64+0x4] ;  /* 0x000004241c007981 */ /* 0x000ea2000c1e1900 */
[----:B------:R-:W1:Y:S01]  /*1730*/  LDC.64 R2, c[0x4][R2] ;  /* 0x0100000002027b82 */ /* 0x000e620000000a00 */
[----:B------:R-:W-:Y:S02]  /*1740*/  IMAD.MOV.U32 R6, RZ, RZ, R19 ;  /* 0x000000ffff067224 */ /* 0x000fe400078e0013 */
[----:B------:R-:W-:Y:S02]  /*1750*/  IMAD.MOV.U32 R7, RZ, RZ, R18 ;  /* 0x000000ffff077224 */ /* 0x000fe400078e0012 */
[----:B0-----:R-:W-:-:S02]  /*1760*/  IMAD.U32 R4, RZ, RZ, UR4 ;  /* 0x00000004ff047e24 */ /* 0x001fc4000f8e00ff */
[----:B------:R-:W-:Y:S01]  /*1770*/  IMAD.U32 R5, RZ, RZ, UR5 ;  /* 0x00000005ff057e24 */ /* 0x000fe2000f8e00ff */
[----:B--2---:R-:W-:-:S04]  /*1780*/  ISETP.NE.AND P0, PT, R0, RZ, PT ;  /* 0x000000ff0000720c */ /* 0x004fc80003f05270 */
[----:B------:R-:W-:-:S05]  /*1790*/  SEL R9, R9, 0x30, !P0 ;  /* 0x0000003009097807 */ /* 0x000fca0004000000 */
[----:B-1----:R0:W-:Y:S04]  /*17a0*/  STL [R16], R9 ;  /* 0x0000000910007387 */ /* 0x0021e80000100800 */
[----:B------:R-:W-:-:S07]  /*17b0*/  LEPC R20, `(.L_x_27) ;  /* 0x000000001014794e */ /* 0x000fce0000000000 */
[----:B0-----:R-:W-:Y:S05]  /*17c0*/  CALL.ABS.NOINC R2 ;  /* 0x0000000002007343 */ /* 0x001fea0003c00000 */
.L_x_27:
[----:B------:R-:W2:Y:S01]  /*17d0*/  LDG.E R0, desc[UR36][R28.64+0x8] ;  /* 0x000008241c007981 */ /* 0x000ea2000c1e1900 */
[----:B------:R-:W-:Y:S01]  /*17e0*/  IMAD.MOV.U32 R3, RZ, RZ, 0x2e ;  /* 0x0000002eff037424 */ /* 0x000fe200078e00ff */
[----:B------:R-:W-:Y:S01]  /*17f0*/  MOV R2, 0x18 ;  /* 0x0000001800027802 */ /* 0x000fe20000000f00 */
[----:B------:R-:W0:Y:S01]  /*1800*/  LDCU.64 UR4, c[0x4][0x8] ;  /* 0x01000100ff0477ac */ /* 0x000e220008000a00 */
[----:B------:R-:W-:Y:S01]  /*1810*/  IMAD.MOV.U32 R6, RZ, RZ, R19 ;  /* 0x000000ffff067224 */ /* 0x000fe200078e0013 */
[----:B------:R-:W-:Y:S01]  /*1820*/  MOV R7, R18 ;  /* 0x0000001200077202 */ /* 0x000fe20000000f00 */
[----:B------:R1:W3:Y:S01]  /*1830*/  LDC.64 R8, c[0x4][R2] ;  /* 0x0100000002087b82 */ /* 0x0002e20000000a00 */
[----:B0-----:R-:W-:Y:S02]  /*1840*/  IMAD.U32 R4, RZ, RZ, UR4 ;  /* 0x00000004ff047e24 */ /* 0x001fe4000f8e00ff */
[----:B------:R-:W-:Y:S01]  /*1850*/  IMAD.U32 R5, RZ, RZ, UR5 ;  /* 0x00000005ff057e24 */ /* 0x000fe2000f8e00ff */
[----:B--2---:R-:W-:-:S04]  /*1860*/  ISETP.NE.AND P0, PT, R0, RZ, PT ;  /* 0x000000ff0000720c */ /* 0x004fc80003f05270 */
[----:B------:R-:W-:-:S05]  /*1870*/  SEL R3, R3, 0x30, !P0 ;  /* 0x0000003003037807 */ /* 0x000fca0004000000 */
[----:B---3--:R1:W-:Y:S04]  /*1880*/  STL [R16], R3 ;  /* 0x0000000310007387 */ /* 0x0083e80000100800 */
[----:B------:R-:W-:-:S07]  /*1890*/  LEPC R20, `(.L_x_28) ;  /* 0x000000001014794e */ /* 0x000fce0000000000 */
[----:B-1----:R-:W-:Y:S05]  /*18a0*/  CALL.ABS.NOINC R8 ;  /* 0x0000000008007343 */ /* 0x002fea0003c00000 */
.L_x_28:
        /* <DEDUP_REMOVED lines=13> */
.L_x_29:
        /* <DEDUP_REMOVED lines=13> */
.L_x_30:
        /* <DEDUP_REMOVED lines=13> */
.L_x_31:
        /* <DEDUP_REMOVED lines=13> */
.L_x_32:
[----:B------:R-:W2:Y:S01]  /*1bf0*/  LDG.E R28, desc[UR36][R28.64+0x1c] ;  /* 0x00001c241c1c7981 */ /* 0x000ea2000c1e1900 */
[----:B------:R-:W-:Y:S01]  /*1c00*/  IMAD.MOV.U32 R9, RZ, RZ, 0x2e ;  /* 0x0000002eff097424 */ /* 0x000fe200078e00ff */
[----:B------:R-:W0:Y:S01]  /*1c10*/  LDC.64 R2, c[0x4][R2] ;  /* 0x0100000002027b82 */ /* 0x000e220000000a00 */
[----:B------:R-:W1:Y:S01]  /*1c20*/  LDCU.64 UR4, c[0x4][0x8] ;  /* 0x01000100ff0477ac */ /* 0x000e620008000a00 */
[----:B------:R-:W-:Y:S02]  /*1c30*/  IMAD.MOV.U32 R6, RZ, RZ, R19 ;  /* 0x000000ffff067224 */ /* 0x000fe400078e0013 */
[----:B------:R-:W-:Y:S01]  /*1c40*/  IMAD.MOV.U32 R7, RZ, RZ, R18 ;  /* 0x000000ffff077224 */ /* 0x000fe200078e0012 */
[----:B-1----:R-:W-:Y:S01]  /*1c50*/  MOV R4, UR4 ;  /* 0x0000000400047c02 */ /* 0x002fe20008000f00 */
[----:B------:R-:W-:Y:S01]  /*1c60*/  IMAD.U32 R5, RZ, RZ, UR5 ;  /* 0x00000005ff057e24 */ /* 0x000fe2000f8e00ff */
[----:B--2---:R-:W-:-:S04]  /*1c70*/  ISETP.NE.AND P0, PT, R28, RZ, PT ;  /* 0x000000ff1c00720c */ /* 0x004fc80003f05270 */
[----:B------:R-:W-:-:S05]  /*1c80*/  SEL R9, R9, 0x30, !P0 ;  /* 0x0000003009097807 */ /* 0x000fca0004000000 */
[----:B0-----:R1:W-:Y:S04]  /*1c90*/  STL [R16], R9 ;  /* 0x0000000910007387 */ /* 0x0013e80000100800 */
[----:B------:R-:W-:-:S07]  /*1ca0*/  LEPC R20, `(.L_x_33) ;  /* 0x000000001014794e */ /* 0x000fce0000000000 */
[----:B-1----:R-:W-:Y:S05]  /*1cb0*/  CALL.ABS.NOINC R2 ;  /* 0x0000000002007343 */ /* 0x002fea0003c00000 */
.L_x_33:
[----:B------:R-:W-:-:S07]  /*1cc0*/  VIADD R17, R17, 0x8 ;  /* 0x0000000811117836 */ /* 0x000fce0000000000 */
.L_x_25:
[----:B------:R-:W-:-:S13]  /*1cd0*/  ISETP.NE.AND P0, PT, R25, RZ, PT ;  /* 0x000000ff1900720c */ /* 0x000fda0003f05270 */
[----:B------:R-:W-:Y:S05]  /*1ce0*/  @!P0 BRA `(.L_x_24) ;  /* 0x0000000400f48947 */ /* 0x000fea0003800000 */
[----:B------:R-:W-:-:S05]  /*1cf0*/  VIADD R0, R25, 0xffffffff ;  /* 0xffffffff19007836 */ /* 0x000fca0000000000 */
[----:B------:R-:W-:-:S13]  /*1d00*/  ISETP.GE.U32.AND P0, PT, R0, 0x3, PT ;  /* 0x000000030000780c */ /* 0x000fda0003f06070 */
        /* <DEDUP_REMOVED lines=18> */
.L_x_35:
        /* <DEDUP_REMOVED lines=18> */
.L_x_36:
        /* <DEDUP_REMOVED lines=14> */
.L_x_37:
[----:B------:R-:W2:Y:S01]  /*2030*/  LDG.E R28, desc[UR36][R28.64+0xc] ;  /* 0x00000c241c1c7981 */ /* 0x000ea2000c1e1900 */
[----:B------:R-:W-:Y:S01]  /*2040*/  IMAD.MOV.U32 R9, RZ, RZ, 0x2e ;  /* 0x0000002eff097424 */ /* 0x000fe200078e00ff */
[----:B------:R-:W0:Y:S01]  /*2050*/  LDC.64 R2, c[0x4][R2] ;  /* 0x0100000002027b82 */ /* 0x000e220000000a00 */
[----:B------:R-:W1:Y:S01]  /*2060*/  LDCU.64 UR4, c[0x4][0x8] ;  /* 0x01000100ff0477ac */ /* 0x000e620008000a00 */
[----:B------:R-:W-:Y:S02]  /*2070*/  IMAD.MOV.U32 R6, RZ, RZ, R19 ;  /* 0x000000ffff067224 */ /* 0x000fe400078e0013 */
[----:B------:R-:W-:Y:S02]  /*2080*/  IMAD.MOV.U32 R7, RZ, RZ, R18 ;  /* 0x000000ffff077224 */ /* 0x000fe400078e0012 */
[----:B-1----:R-:W-:Y:S02]  /*2090*/  IMAD.U32 R4, RZ, RZ, UR4 ;  /* 0x00000004ff047e24 */ /* 0x002fe4000f8e00ff */
[----:B------:R-:W-:Y:S01]  /*20a0*/  IMAD.U32 R5, RZ, RZ, UR5 ;  /* 0x00000005ff057e24 */ /* 0x000fe2000f8e00ff */
[----:B--2---:R-:W-:-:S04]  /*20b0*/  ISETP.NE.AND P0, PT, R28, RZ, PT ;  /* 0x000000ff1c00720c */ /* 0x004fc80003f05270 */
[----:B------:R-:W-:-:S05]  /*20c0*/  SEL R9, R9, 0x30, !P0 ;  /* 0x0000003009097807 */ /* 0x000fca0004000000 */
[----:B0-----:R1:W-:Y:S04]  /*20d0*/  STL [R16], R9 ;  /* 0x0000000910007387 */ /* 0x0013e80000100800 */
[----:B------:R-:W-:-:S07]  /*20e0*/  LEPC R20, `(.L_x_38) ;  /* 0x000000001014794e */ /* 0x000fce0000000000 */
[----:B-1----:R-:W-:Y:S05]  /*20f0*/  CALL.ABS.NOINC R2 ;  /* 0x0000000002007343 */ /* 0x002fea0003c00000 */
.L_x_38:
[----:B------:R-:W-:-:S07]  /*2100*/  VIADD R17, R17, 0x4 ;  /* 0x0000000411117836 */ /* 0x000fce0000000000 */
.L_x_34:
[----:B------:R-:W-:-:S13]  /*2110*/  ISETP.NE.AND P0, PT, R24, RZ, PT ;  /* 0x000000ff1800720c */ /* 0x000fda0003f05270 */
[----:B------:R-:W-:Y:S05]  /*2120*/  @!P0 BRA `(.L_x_24) ;  /* 0x0000000000e48947 */ /* 0x000fea0003800000 */
[----:B------:R-:W0:Y:S01]  /*2130*/  LDC.64 R6, c[0x0][0x380] ;  /* 0x0000e000ff067b82 */ /* 0x000e220000000a00 */
[----:B------:R-:W-:Y:S02]  /*2140*/  IMAD.IADD R3, R22, 0x1, R17 ;  /* 0x0000000116037824 */ /* 0x000fe400078e0211 */
[----:B------:R-:W-:Y:S01]  /*2150*/  IMAD.MOV.U32 R9, RZ, RZ, 0x2e ;  /* 0x0000002eff097424 */ /* 0x000fe200078e00ff */
[----:B------:R-:W-:Y:S01]  /*2160*/  MOV R2, 0x18 ;  /* 0x0000001800027802 */ /* 0x000fe20000000f00 */
[----:B------:R-:W1:Y:S01]  /*2170*/  LDCU.64 UR4, c[0x4][0x8] ;  /* 0x01000100ff0477ac */ /* 0x000e620008000a00 */
[----:B0-----:R-:W-:-:S06]  /*2180*/  IMAD.WIDE.U32 R6, R3, 0x4, R6 ;  /* 0x0000000403067825 */ /* 0x001fcc00078e0006 */
[----:B------:R0:W2:Y:S01]  /*2190*/  LDG.E R6, desc[UR36][R6.64] ;  /* 0x0000002406067981 */ /* 0x0000a2000c1e1900 */
[----:B------:R-:W3:Y:S01]  /*21a0*/  LDC.64 R2, c[0x4][R2] ;  /* 0x0100000002027b82 */ /* 0x000ee20000000a00 */
[----:B-1----:R-:W-:Y:S02]  /*21b0*/  IMAD.U32 R4, RZ, RZ, UR4 ;  /* 0x00000004ff047e24 */ /* 0x002fe4000f8e00ff */
[----:B------:R-:W-:Y:S02]  /*21c0*/  IMAD.U32 R5, RZ, RZ, UR5 ;  /* 0x00000005ff057e24 */ /* 0x000fe4000f8e00ff */
[----:B0-----:R-:W-:Y:S01]  /*21d0*/  IMAD.MOV.U32 R7, RZ, RZ, R18 ;  /* 0x000000ffff077224 */ /* 0x001fe200078e0012 */
[----:B--2---:R-:W-:Y:S02]  /*21e0*/  ISETP.NE.AND P0, PT, R6, RZ, PT ;  /* 0x000000ff0600720c */ /* 0x004fe40003f05270 */
[----:B------:R-:W-:Y:S02]  /*21f0*/  MOV R6, R19 ;  /* 0x0000001300067202 */ /* 0x000fe40000000f00 */
[----:B------:R-:W-:-:S02]  /*2200*/  SEL R9, R9, 0x30, !P0 ;  /* 0x0000003009097807 */ /* 0x000fc40004000000 */
[----:B------:R-:W-:-:S03]  /*2210*/  ISETP.NE.AND P0, PT, R24, 0x1, PT ;  /* 0x000000011800780c */ /* 0x000fc60003f05270 */
[----:B------:R0:W-:Y:S01]  /*2220*/  STL [R16], R9 ;  /* 0x0000000910007387 */ /* 0x0001e20000100800 */
[----:B---3--:R-:W-:-:S09]  /*2230*/  P2R R0, PR, RZ, 0x1 ;  /* 0x00000001ff007803 */ /* 0x008fd20000000000 */
[----:B------:R-:W-:-:S07]  /*2240*/  LEPC R20, `(.L_x_39) ;  /* 0x000000001014794e */ /* 0x000fce0000000000 */
[----:B0-----:R-:W-:Y:S05]  /*2250*/  CALL.ABS.NOINC R2 ;  /* 0x0000000002007343 */ /* 0x001fea0003c00000 */
.L_x_39:
[----:B------:R-:W-:-:S13]  /*2260*/  ISETP.NE.AND P6, PT, R24, 0x1, PT ;  /* 0x000000011800780c */ /* 0x000fda0003fc5270 */
[----:B------:R-:W-:Y:S05]  /*2270*/  @!P6 BRA `(.L_x_24) ;  /* 0x000000000090e947 */ /* 0x000fea0003800000 */
[----:B------:R-:W0:Y:S01]  /*2280*/  LDCU.64 UR4, c[0x0][0x380] ;  /* 0x00007000ff0477ac */ /* 0x000e220008000a00 */
[----:B------:R-:W-:-:S05]  /*2290*/  IADD3 R17, P0, PT, R22, R17, RZ ;  /* 0x0000001116117210 */ /* 0x000fca0007f1e0ff */
[----:B------:R-:W-:Y:S01]  /*22a0*/  IMAD.X R0, RZ, RZ, RZ, P0 ;  /* 0x000000ffff007224 */ /* 0x000fe200000e06ff */
[----:B0-----:R-:W-:-:S04]  /*22b0*/  LEA R28, P0, R17, UR4, 0x2 ;  /* 0x00000004111c7c11 */ /* 0x001fc8000f8010ff */
[----:B------:R-:W-:Y:S01]  /*22c0*/  LEA.HI.X R29, R17, UR5, R0, 0x2, P0 ;  /* 0x00000005111d7c11 */ /* 0x000fe200080f1400 */
[----:B------:R-:W-:Y:S01]  /*22d0*/  IMAD.MOV.U32 R3, RZ, RZ, 0x2e ;  /* 0x0000002eff037424 */ /* 0x000fe200078e00ff */
[----:B------:R-:W-:Y:S01]  /*22e0*/  MOV R2, 0x18 ;  /* 0x0000001800027802 */ /* 0x000fe20000000f00 */
[----:B------:R-:W0:Y:S02]  /*22f0*/  LDCU.64 UR4, c[0x4][0x8] ;  /* 0x01000100ff0477ac */ /* 0x000e240008000a00 */
[----:B------:R-:W2:Y:S01]  /*2300*/  LDG.E R0, desc[UR36][R28.64+0x4] ;  /* 0x000004241c007981 */ /* 0x000ea2000c1e1900 */
[----:B------:R1:W3:Y:S01]  /*2310*/  LDC.64 R8, c[0x4][R2] ;  /* 0x0100000002087b82 */ /* 0x0002e20000000a00 */
[----:B------:R-:W-:Y:S02]  /*2320*/  IMAD.MOV.U32 R6, RZ, RZ, R19 ;  /* 0x000000ffff067224 */ /* 0x000fe400078e0013 */
[----:B------:R-:W-:Y:S02]  /*2330*/  IMAD.MOV.U32 R7, RZ, RZ, R18 ;  /* 0x000000ffff077224 */ /* 0x000fe400078e0012 */
[----:B0-----:R-:W-:-:S02]  /*2340*/  IMAD.U32 R4, RZ, RZ, UR4 ;  /* 0x00000004ff047e24 */ /* 0x001fc4000f8e00ff */
[----:B------:R-:W-:Y:S01]  /*2350*/  IMAD.U32 R5, RZ, RZ, UR5 ;  /* 0x00000005ff057e24 */ /* 0x000fe2000f8e00ff */
[----:B--2---:R-:W-:-:S04]  /*2360*/  ISETP.NE.AND P0, PT, R0, RZ, PT ;  /* 0x000000ff0000720c */ /* 0x004fc80003f05270 */
[----:B------:R-:W-:Y:S02]  /*2370*/  SEL R3, R3, 0x30, !P0 ;  /* 0x0000003003037807 */ /* 0x000fe40004000000 */
[----:B------:R-:W-:-:S03]  /*2380*/  ISETP.NE.AND P0, PT, R24, 0x2, PT ;  /* 0x000000021800780c */ /* 0x000fc60003f05270 */
[----:B------:R1:W-:Y:S01]  /*2390*/  STL [R16], R3 ;  /* 0x0000000310007387 */ /* 0x0003e20000100800 */
[----:B---3--:R-:W-:-:S09]  /*23a0*/  P2R R0, PR, RZ, 0x1 ;  /* 0x00000001ff007803 */ /* 0x008fd20000000000 */
[----:B------:R-:W-:-:S07]  /*23b0*/  LEPC R20, `(.L_x_40) ;  /* 0x000000001014794e */ /* 0x000fce0000000000 */
[----:B-1----:R-:W-:Y:S05]  /*23c0*/  CALL.ABS.NOINC R8 ;  /* 0x0000000008007343 */ /* 0x002fea0003c00000 */
.L_x_40:
[----:B------:R-:W-:-:S13]  /*23d0*/  ISETP.NE.AND P6, PT, R24, 0x2, PT ;  /* 0x000000021800780c */ /* 0x000fda0003fc5270 */
[----:B------:R-:W-:Y:S05]  /*23e0*/  @!P6 BRA `(.L_x_24) ;  /* 0x000000000034e947 */ /* 0x000fea0003800000 */
[----:B------:R-:W2:Y:S01]  /*23f0*/  LDG.E R28, desc[UR36][R28.64+0x8] ;  /* 0x000008241c1c7981 */ /* 0x000ea2000c1e1900 */
[----:B------:R-:W-:Y:S01]  /*2400*/  IMAD.MOV.U32 R9, RZ, RZ, 0x2e ;  /* 0x0000002eff097424 */ /* 0x000fe200078e00ff */
[----:B------:R-:W0:Y:S01]  /*2410*/  LDC.64 R2, c[0x4][R2] ;  /* 0x0100000002027b82 */ /* 0x000e220000000a00 */
[----:B------:R-:W1:Y:S01]  /*2420*/  LDCU.64 UR4, c[0x4][0x8] ;  /* 0x01000100ff0477ac */ /* 0x000e620008000a00 */
[----:B------:R-:W-:Y:S01]  /*2430*/  MOV R6, R19 ;  /* 0x0000001300067202 */ /* 0x000fe20000000f00 */
        /* <DEDUP_REMOVED lines=8> */
.L_x_24:
[----:B------:R-:W-:Y:S01]  /*24c0*/  MOV R0, 0x18 ;  /* 0x0000001800007802 */ /* 0x000fe20000000f00 */
[----:B------:R-:W0:Y:S01]  /*24d0*/  LDCU.64 UR4, c[0x4][0x10] ;  /* 0x01000200ff0477ac */ /* 0x000e220008000a00 */
[----:B------:R-:W-:Y:S02]  /*24e0*/  CS2R R6, SRZ ;  /* 0x0000000000067805 */ /* 0x000fe4000001ff00 */
[----:B------:R1:W2:Y:S01]  /*24f0*/  LDC.64 R2, c[0x4][R0] ;  /* 0x0100000000027b82 */ /* 0x0002a20000000a00 */
[----:B0-----:R-:W-:Y:S02]  /*2500*/  IMAD.U32 R4, RZ, RZ, UR4 ;  /* 0x00000004ff047e24 */ /* 0x001fe4000f8e00ff */
[----:B-1----:R-:W-:-:S07]  /*2510*/  IMAD.U32 R5, RZ, RZ, UR5 ;  /* 0x00000005ff057e24 */ /* 0x002fce000f8e00ff */
[----:B------:R-:W-:-:S07]  /*2520*/  LEPC R20, `(.L_x_41) ;  /* 0x000000001014794e */ /* 0x000fce0000000000 */
[----:B--2---:R-:W-:Y:S05]  /*2530*/  CALL.ABS.NOINC R2 ;  /* 0x0000000002007343 */ /* 0x004fea0003c00000 */
.L_x_41:
[----:B------:R-:W0:Y:S01]  /*2540*/  LDCU UR4, c[0x0][0x394] ;  /* 0x00007280ff0477ac */ /* 0x000e220008000800 */
[----:B------:R-:W-:-:S05]  /*2550*/  VIADD R23, R23, 0x1 ;  /* 0x0000000117177836 */ /* 0x000fca0000000000 */
[----:B0-----:R-:W-:-:S13]  /*2560*/  ISETP.NE.AND P0, PT, R23, UR4, PT ;  /* 0x0000000417007c0c */ /* 0x001fda000bf05270 */
[----:B------:R-:W-:Y:S05]  /*2570*/  @P0 BRA `(.L_x_42) ;  /* 0xffffffe000500947 */ /* 0x000fea000383ffff */
[----:B------:R-:W-:Y:S05]  /*2580*/  BSYNC.RECONVERGENT B7 ;  /* 0x0000000000077941 */ /* 0x000fea0003800200 */
.L_x_5:
[----:B------:R-:W-:Y:S05]  /*2590*/  BRA `(.L_x_43) ;  /* 0x0000000000e87947 */ /* 0x000fea0003800000 */
.L_x_4:
[----:B------:R-:W0:Y:S02]  /*25a0*/  LDC R17, c[0x0][0x394] ;  /* 0x0000e500ff117b82 */ /* 0x000e240000000800 */
[C---:B0-----:R-:W-:Y:S02]  /*25b0*/  ISETP.GE.U32.AND P0, PT, R17.reuse, 0x4, PT ;  /* 0x000000041100780c */ /* 0x041fe40003f06070 */
[----:B------:R-:W-:-:S11]  /*25c0*/  LOP3.LUT R18, R17, 0x3, RZ, 0xc0, !PT ;  /* 0x0000000311127812 */ /* 0x000fd600078ec0ff */
[----:B------:R-:W-:Y:S05]  /*25d0*/  @!P0 BRA `(.L_x_44) ;  /* 0x0000000000988947 */ /* 0x000fea0003800000 */
[----:B------:R-:W-:Y:S01]  /*25e0*/  BSSY.RECONVERGENT B6, `(.L_x_44) ;  /* 0x0000025000067945 */ /* 0x000fe20003800200 */
[----:B------:R-:W-:Y:S01]  /*25f0*/  LOP3.LUT R17, R17, 0x7ffffffc, RZ, 0xc0, !PT ;  /* 0x7ffffffc11117812 */ /* 0x000fe200078ec0ff */
[----:B------:R-:W-:-:S07]  /*2600*/  IMAD.MOV.U32 R16, RZ, RZ, RZ ;  /* 0x000000ffff107224 */ /* 0x000fce00078e00ff */
.L_x_49:
[----:B------:R-:W-:Y:S01]  /*2610*/  MOV R2, 0x18 ;  /* 0x0000001800027802 */ /* 0x000fe20000000f00 */
[----:B------:R-:W0:Y:S01]  /*2620*/  LDCU.64 UR4, c[0x4][0x10] ;  /* 0x01000200ff0477ac */ /* 0x000e220008000a00 */
[----:B------:R-:W-:Y:S01]  /*2630*/  VIADD R16, R16, 0x4 ;  /* 0x0000000410107836 */ /* 0x000fe20000000000 */
[----:B------:R-:W-:Y:S01]  /*2640*/  CS2R R6, SRZ ;  /* 0x0000000000067805 */ /* 0x000fe2000001ff00 */
[----:B------:R1:W2:Y:S03]  /*2650*/  LDC.64 R8, c[0x4][R2] ;  /* 0x0100000002087b82 */ /* 0x0002a60000000a00 */
[----:B------:R-:W-:-:S04]  /*2660*/  ISETP.NE.AND P0, PT, R16, R17, PT ;  /* 0x000000111000720c */ /* 0x000fc80003f05270 */
[----:B------:R-:W-:Y:S01]  /*2670*/  P2R R19, PR, RZ, 0x1 ;  /* 0x00000001ff137803 */ /* 0x000fe20000000000 */
[----:B0-----:R-:W-:Y:S02]  /*2680*/  IMAD.U32 R4, RZ, RZ, UR4 ;  /* 0x00000004ff047e24 */ /* 0x001fe4000f8e00ff */
[----:B-1----:R-:W-:-:S07]  /*2690*/  IMAD.U32 R5, RZ, RZ, UR5 ;  /* 0x00000005ff057e24 */ /* 0x002fce000f8e00ff */
[----:B------:R-:W-:-:S07]  /*26a0*/  LEPC R20, `(.L_x_45) ;  /* 0x000000001014794e */ /* 0x000fce0000000000 */
[----:B--2---:R-:W-:Y:S05]  /*26b0*/  CALL.ABS.NOINC R8 ;  /* 0x0000000008007343 */ /* 0x004fea0003c00000 */
.L_x_45:
[----:B------:R0:W1:Y:S01]  /*26c0*/  LDC.64 R8, c[0x4][R2] ;  /* 0x0100000002087b82 */ /* 0x0000620000000a00 */
[----:B------:R-:W2:Y:S01]  /*26d0*/  LDCU.64 UR4, c[0x4][0x10] ;  /* 0x01000200ff0477ac */ /* 0x000ea20008000a00 */
[----:B------:R-:W-:Y:S01]  /*26e0*/  CS2R R6, SRZ ;  /* 0x0000000000067805 */ /* 0x000fe2000001ff00 */
[----:B--2---:R-:W-:Y:S02]  /*26f0*/  IMAD.U32 R4, RZ, RZ, UR4 ;  /* 0x00000004ff047e24 */ /* 0x004fe4000f8e00ff */
[----:B0-----:R-:W-:-:S07]  /*2700*/  IMAD.U32 R5, RZ, RZ, UR5 ;  /* 0x00000005ff057e24 */ /* 0x001fce000f8e00ff */
[----:B------:R-:W-:-:S07]  /*2710*/  LEPC R20, `(.L_x_46) ;  /* 0x000000001014794e */ /* 0x000fce0000000000 */
[----:B-1----:R-:W-:Y:S05]  /*2720*/  CALL.ABS.NOINC R8 ;  /* 0x0000000008007343 */ /* 0x002fea0003c00000 */
.L_x_46:
[----:B------:R0:W1:Y:S01]  /*2730*/  LDC.64 R8, c[0x4][R2] ;  /* 0x0100000002087b82 */ /* 0x0000620000000a00 */
[----:B------:R-:W2:Y:S01]  /*2740*/  LDCU.64 UR4, c[0x4][0x10] ;  /* 0x01000200ff0477ac */ /* 0x000ea20008000a00 */
[----:B------:R-:W-:Y:S02]  /*2750*/  CS2R R6, SRZ ;  /* 0x0000000000067805 */ /* 0x000fe4000001ff00 */
[----:B--2---:R-:W-:Y:S01]  /*2760*/  MOV R4, UR4 ;  /* 0x0000000400047c02 */ /* 0x004fe20008000f00 */
[----:B0-----:R-:W-:-:S07]  /*2770*/  IMAD.U32 R5, RZ, RZ, UR5 ;  /* 0x00000005ff057e24 */ /* 0x001fce000f8e00ff */
[----:B------:R-:W-:-:S07]  /*2780*/  LEPC R20, `(.L_x_47) ;  /* 0x000000001014794e */ /* 0x000fce0000000000 */
[----:B-1----:R-:W-:Y:S05]  /*2790*/  CALL.ABS.NOINC R8 ;  /* 0x0000000008007343 */ /* 0x002fea0003c00000 */
.L_x_47:
[----:B------:R-:W0:Y:S01]  /*27a0*/  LDC.64 R2, c[0x4][R2] ;  /* 0x0100000002027b82 */ /* 0x000e220000000a00 */
[----:B------:R-:W1:Y:S01]  /*27b0*/  LDCU.64 UR4, c[0x4][0x10] ;  /* 0x01000200ff0477ac */ /* 0x000e620008000a00 */
[----:B------:R-:W-:Y:S01]  /*27c0*/  CS2R R6, SRZ ;  /* 0x0000000000067805 */ /* 0x000fe2000001ff00 */
[----:B-1----:R-:W-:Y:S02]  /*27d0*/  IMAD.U32 R4, RZ, RZ, UR4 ;  /* 0x00000004ff047e24 */ /* 0x002fe4000f8e00ff */
[----:B------:R-:W-:-:S07]  /*27e0*/  IMAD.U32 R5, RZ, RZ, UR5 ;  /* 0x00000005ff057e24 */ /* 0x000fce000f8e00ff */
[----:B------:R-:W-:-:S07]  /*27f0*/  LEPC R20, `(.L_x_48) ;  /* 0x000000001014794e */ /* 0x000fce0000000000 */
[----:B0-----:R-:W-:Y:S05]  /*2800*/  CALL.ABS.NOINC R2 ;  /* 0x0000000002007343 */ /* 0x001fea0003c00000 */
.L_x_48:
[----:B------:R-:W-:-:S13]  /*2810*/  ISETP.NE.AND P6, PT, R19, RZ, PT ;  /* 0x000000ff1300720c */ /* 0x000fda0003fc5270 */
[----:B------:R-:W-:Y:S05]  /*2820*/  @P6 BRA `(.L_x_49) ;  /* 0xfffffffc00786947 */ /* 0x000fea000383ffff */
[----:B------:R-:W-:Y:S05]  /*2830*/  BSYNC.RECONVERGENT B6 ;  /* 0x0000000000067941 */ /* 0x000fea0003800200 */
.L_x_44:
[----:B------:R-:W-:-:S13]  /*2840*/  ISETP.NE.AND P0, PT, R18, RZ, PT ;  /* 0x000000ff1200720c */ /* 0x000fda0003f05270 */
[----:B------:R-:W-:Y:S05]  /*2850*/  @!P0 BRA `(.L_x_43) ;  /* 0x0000000000388947 */ /* 0x000fea0003800000 */
[----:B------:R-:W-:-:S07]  /*2860*/  IMAD.MOV.U32 R17, RZ, RZ, RZ ;  /* 0x000000ffff117224 */ /* 0x000fce00078e00ff */
.L_x_51:
[----:B------:R-:W0:Y:S01]  /*2870*/  LDCU.64 UR4, c[0x4][0x10] ;  /* 0x01000200ff0477ac */ /* 0x000e220008000a00 */
[----:B------:R-:W-:Y:S01]  /*2880*/  VIADD R17, R17, 0x1 ;  /* 0x0000000111117836 */ /* 0x000fe20000000000 */
[----:B------:R-:W-:Y:S02]  /*2890*/  MOV R0, 0x18 ;  /* 0x0000001800007802 */ /* 0x000fe40000000f00 */
[----:B------:R-:W-:Y:S02]  /*28a0*/  CS2R R6, SRZ ;  /* 0x0000000000067805 */ /* 0x000fe4000001ff00 */
[----:B------:R-:W-:Y:S01]  /*28b0*/  ISETP.NE.AND P0, PT, R17, R18, PT ;  /* 0x000000121100720c */ /* 0x000fe20003f05270 */
[----:B------:R1:W2:Y:S03]  /*28c0*/  LDC.64 R2, c[0x4][R0] ;  /* 0x0100000000027b82 */ /* 0x0002a60000000a00 */
[----:B-1----:R-:W-:Y:S01]  /*28d0*/  P2R R0, PR, RZ, 0x1 ;  /* 0x00000001ff007803 */ /* 0x002fe20000000000 */
[----:B0-----:R-:W-:-:S02]  /*28e0*/  IMAD.U32 R4, RZ, RZ, UR4 ;  /* 0x00000004ff047e24 */ /* 0x001fc4000f8e00ff */
[----:B------:R-:W-:-:S07]  /*28f0*/  IMAD.U32 R5, RZ, RZ, UR5 ;  /* 0x00000005ff057e24 */ /* 0x000fce000f8e00ff */
[----:B------:R-:W-:-:S07]  /*2900*/  LEPC R20, `(.L_x_50) ;  /* 0x000000001014794e */ /* 0x000fce0000000000 */
[----:B--2---:R-:W-:Y:S05]  /*2910*/  CALL.ABS.NOINC R2 ;  /* 0x0000000002007343 */ /* 0x004fea0003c00000 */
.L_x_50:
[----:B------:R-:W-:-:S13]  /*2920*/  ISETP.NE.AND P6, PT, R17, R18, PT ;  /* 0x000000121100720c */ /* 0x000fda0003fc5270 */
[----:B------:R-:W-:Y:S05]  /*2930*/  @P6 BRA `(.L_x_51) ;  /* 0xfffffffc00cc6947 */ /* 0x000fea000383ffff */
.L_x_43:
[----:B------:R-:W-:Y:S05]  /*2940*/  BSYNC.RECONVERGENT B8 ;  /* 0x0000000000087941 */ /* 0x000fea0003800200 */
.L_x_3:
        /* <DEDUP_REMOVED lines=8> */
.L_x_52:
[----:B------:R-:W-:Y:S05]  /*29d0*/  EXIT ;  /* 0x000000000000794d */ /* 0x000fea0003800000 */
.L_x_53:
        /* <DEDUP_REMOVED lines=10> */
.L_x_56:


//--------------------- .nv.global.init           --------------------------
	.section	.nv.global.init,"aw",@progbits
.nv.global.init:
	.type		$str$2,@object
	.size		$str$2,($str$1 - $str$2)
$str$2:
        /*0000*/ 	.byte	0x0a, 0x00
	.type		$str$1,@object
	.size		$str$1,($str - $str$1)
$str$1:
        /*0002*/ 	.byte	0x25, 0x63, 0x00
	.type		$str,@object
	.size		$str,(.L_0 - $str)
$str:
        /*0005*/ 	.byte	0x47, 0x65, 0x6e, 0x65, 0x72, 0x61, 0x74, 0x69, 0x6f, 0x6e, 0x20, 0x25, 0x64, 0x3a, 0x0a, 0x00
.L_0:


//--------------------- .nv.shared.reserved.0     --------------------------
	.section	.nv.shared.reserved.0,"aw",@nobits
	.weak		__nv_reservedSMEM_offset_0_alias
	.size		__nv_reservedSMEM_offset_0_alias, 0, 64
	.other		__nv_reservedSMEM_offset_0_alias,@"STO_CUDA_RESERVED_SHARED STV_DEFAULT"
__nv_reservedSMEM_offset_0_alias:
	.zero		0
	.zero		64


//--------------------- .nv.constant0._Z19checkNoChangeKernelPiS_iiS_ --------------------------
	.section	.nv.constant0._Z19checkNoChangeKernelPiS_iiS_,"a",@progbits
	.sectionflags	@""
	.align	4
.nv.constant0._Z19checkNoChangeKernelPiS_iiS_:
	.zero		928


//--------------------- .nv.constant0._Z18checkAllDeadKernelPiiiS_ --------------------------
	.section	.nv.constant0._Z18checkAllDeadKernelPiiiS_,"a",@progbits
	.sectionflags	@""
	.align	4
.nv.constant0._Z18checkAllDeadKernelPiiiS_:
	.zero		920


//--------------------- .nv.constant0._Z16gameOfLifeKernelPiS_iii --------------------------
	.section	.nv.constant0._Z16gameOfLifeKernelPiS_iii,"a",@progbits
	.sectionflags	@""
	.align	4
.nv.constant0._Z16gameOfLifeKernelPiS_iii:
	.zero		924


//--------------------- SYMBOLS --------------------------

	.type		.nv.reservedSmem.offset0,@object
	.size		.nv.reservedSmem.offset0,0x4
	.type		vprintf,@function
